	.target	sm_90a

	.elftype	@"ET_EXEC"


//--------------------- .note.nv.tkinfo           --------------------------
	.section	.note.nv.tkinfo,"",@"SHT_NOTE"
	.sectionflags	@"SHF_NOTE_NV_TKINFO"
	.tkinfo
        /*0018*/ 	.word	0x00000002
        /*0030*/ 	.string	""
        /*0030*/ 	.string	"ptxas"
        /*0030*/ 	.string	"Cuda compilation tools, release 13.0, V13.0.88"
        /*0030*/ 	.string	"Build cuda_13.0.r13.0/compiler.36424714_0"
        /*0030*/ 	.string	"-arch sm_90a -m 64 "



//--------------------- .note.nv.cuinfo           --------------------------
	.section	.note.nv.cuinfo,"",@"SHT_NOTE"
	.sectionflags	@"SHF_NOTE_NV_CUINFO"
        /*0018*/ 	.short	0x0002
        /*001a*/ 	.short	0x005a
        /*001c*/ 	.short	0x0082
	.zero		2


//--------------------- .nv.info                  --------------------------
	.section	.nv.info,"",@"SHT_CUDA_INFO"
	.align	4


	//----- nvinfo : EIATTR_REGCOUNT
	.align		4
        /*0000*/ 	.byte	0x04, 0x2f
        /*0002*/ 	.short	(.L_15 - .L_14)
	.align		4
.L_14:
        /*0004*/ 	.word	index@(_ZN7cutlass13device_kernelINS_4gemm6kernel13GemmUniversalIN4cute5tupleIJiiiiEEENS1_10collective13CollectiveMmaINS1_34MainloopSm90TmaGmmaWarpSpecializedILi11ENS5_IJNS4_1CILi1EEESB_SB_EEENS1_32KernelTmaWarpSpecializedPingpongEEENS5_IJNSA_ILi64EEENSA_ILi256EEESF_EEEaNS5_IJlSB_lEEEaSI_NS4_8TiledMMAINS4_8MMA_AtomIJNS4_4SM904GMMA27MMA_64x256x32_S32S8S8_SS_TNEEEENS4_6LayoutISC_NS5_IJNSA_ILi0EEESQ_SQ_EEEEENS5_IJNS4_10UnderscoreEST_ST_EEEEENS4_13SM90_TMA_LOADENS4_14ComposedLayoutINS4_7SwizzleILi2ELi4ELi3EEENS4_18smem_ptr_flag_bitsILi8EEENSP_INS5_IJNSA_ILi8EEESF_EEENS5_IJSF_SB_EEEEEEEvNS4_8identityESW_S16_vS17_EENS_8epilogue10collective6detail29Sm90TmaWarpSpecializedAdapterINS1A_15DefaultEpilogueIaSI_SI_NS19_6thread17LinearCombinationIaLi1EiiLNS1E_9ScaleType4KindE0ELNS_15FloatRoundStyleE2EaEENS1_15EpilogueDefaultEEEEEvvEEEEvNT_6ParamsE)
        /*0008*/ 	.word	0x000000a8


	//----- nvinfo : EIATTR_FRAME_SIZE
	.align		4
.L_15:
        /*000c*/ 	.byte	0x04, 0x11
        /*000e*/ 	.short	(.L_17 - .L_16)
	.align		4
.L_16:
        /*0010*/ 	.word	index@(_ZN7cutlass13device_kernelINS_4gemm6kernel13GemmUniversalIN4cute5tupleIJiiiiEEENS1_10collective13CollectiveMmaINS1_34MainloopSm90TmaGmmaWarpSpecializedILi11ENS5_IJNS4_1CILi1EEESB_SB_EEENS1_32KernelTmaWarpSpecializedPingpongEEENS5_IJNSA_ILi64EEENSA_ILi256EEESF_EEEaNS5_IJlSB_lEEEaSI_NS4_8TiledMMAINS4_8MMA_AtomIJNS4_4SM904GMMA27MMA_64x256x32_S32S8S8_SS_TNEEEENS4_6LayoutISC_NS5_IJNSA_ILi0EEESQ_SQ_EEEEENS5_IJNS4_10UnderscoreEST_ST_EEEEENS4_13SM90_TMA_LOADENS4_14ComposedLayoutINS4_7SwizzleILi2ELi4ELi3EEENS4_18smem_ptr_flag_bitsILi8EEENSP_INS5_IJNSA_ILi8EEESF_EEENS5_IJSF_SB_EEEEEEEvNS4_8identityESW_S16_vS17_EENS_8epilogue10collective6detail29Sm90TmaWarpSpecializedAdapterINS1A_15DefaultEpilogueIaSI_SI_NS19_6thread17LinearCombinationIaLi1EiiLNS1E_9ScaleType4KindE0ELNS_15FloatRoundStyleE2EaEENS1_15EpilogueDefaultEEEEEvvEEEEvNT_6ParamsE)
        /*0014*/ 	.word	0x00000008


	//----- nvinfo : EIATTR_MIN_STACK_SIZE
	.align		4
.L_17:
        /*0018*/ 	.byte	0x04, 0x12
        /*001a*/ 	.short	(.L_19 - .L_18)
	.align		4
.L_18:
        /*001c*/ 	.word	index@(_ZN7cutlass13device_kernelINS_4gemm6kernel13GemmUniversalIN4cute5tupleIJiiiiEEENS1_10collective13CollectiveMmaINS1_34MainloopSm90TmaGmmaWarpSpecializedILi11ENS5_IJNS4_1CILi1EEESB_SB_EEENS1_32KernelTmaWarpSpecializedPingpongEEENS5_IJNSA_ILi64EEENSA_ILi256EEESF_EEEaNS5_IJlSB_lEEEaSI_NS4_8TiledMMAINS4_8MMA_AtomIJNS4_4SM904GMMA27MMA_64x256x32_S32S8S8_SS_TNEEEENS4_6LayoutISC_NS5_IJNSA_ILi0EEESQ_SQ_EEEEENS5_IJNS4_10UnderscoreEST_ST_EEEEENS4_13SM90_TMA_LOADENS4_14ComposedLayoutINS4_7SwizzleILi2ELi4ELi3EEENS4_18smem_ptr_flag_bitsILi8EEENSP_INS5_IJNSA_ILi8EEESF_EEENS5_IJSF_SB_EEEEEEEvNS4_8identityESW_S16_vS17_EENS_8epilogue10collective6detail29Sm90TmaWarpSpecializedAdapterINS1A_15DefaultEpilogueIaSI_SI_NS19_6thread17LinearCombinationIaLi1EiiLNS1E_9ScaleType4KindE0ELNS_15FloatRoundStyleE2EaEENS1_15EpilogueDefaultEEEEEvvEEEEvNT_6ParamsE)
        /*0020*/ 	.word	0x00000008
.L_19:


//--------------------- .nv.compat                --------------------------
	.section	.nv.compat,"",@"SHT_CUDA_COMPAT_INFO"
	.align	4
        /*0000*/ 	.byte	0x02, 0x09, 0x01, 0x00, 0x02, 0x02, 0x04, 0x00, 0x02, 0x05, 0x05, 0x00, 0x03, 0x07, 0x01, 0x01
        /*0010*/ 	.byte	0x02, 0x03, 0x01, 0x00, 0x02, 0x06, 0x01, 0x00, 0x04, 0x0b, 0x08, 0x00, 0x00, 0x00, 0x00, 0x00
        /*0020*/ 	.byte	0x00, 0x00, 0x00, 0x00


//--------------------- .nv.info._ZN7cutlass13device_kernelINS_4gemm6kernel13GemmUniversalIN4cute5tupleIJiiiiEEENS1_10collective13CollectiveMmaINS1_34MainloopSm90TmaGmmaWarpSpecializedILi11ENS5_IJNS4_1CILi1EEESB_SB_EEENS1_32KernelTmaWarpSpecializedPingpongEEENS5_IJNSA_ILi64EEENSA_ILi256EEESF_EEEaNS5_IJlSB_lEEEaSI_NS4_8TiledMMAINS4_8MMA_AtomIJNS4_4SM904GMMA27MMA_64x256x32_S32S8S8_SS_TNEEEENS4_6LayoutISC_NS5_IJNSA_ILi0EEESQ_SQ_EEEEENS5_IJNS4_10UnderscoreEST_ST_EEEEENS4_13SM90_TMA_LOADENS4_14ComposedLayoutINS4_7SwizzleILi2ELi4ELi3EEENS4_18smem_ptr_flag_bitsILi8EEENSP_INS5_IJNSA_ILi8EEESF_EEENS5_IJSF_SB_EEEEEEEvNS4_8identityESW_S16_vS17_EENS_8epilogue10collective6detail29Sm90TmaWarpSpecializedAdapterINS1A_15DefaultEpilogueIaSI_SI_NS19_6thread17LinearCombinationIaLi1EiiLNS1E_9ScaleType4KindE0ELNS_15FloatRoundStyleE2EaEENS1_15EpilogueDefaultEEEEEvvEEEEvNT_6ParamsE --------------------------
	.section	.nv.info._ZN7cutlass13device_kernelINS_4gemm6kernel13GemmUniversalIN4cute5tupleIJiiiiEEENS1_10collective13CollectiveMmaINS1_34MainloopSm90TmaGmmaWarpSpecializedILi11ENS5_IJNS4_1CILi1EEESB_SB_EEENS1_32KernelTmaWarpSpecializedPingpongEEENS5_IJNSA_ILi64EEENSA_ILi256EEESF_EEEaNS5_IJlSB_lEEEaSI_NS4_8TiledMMAINS4_8MMA_AtomIJNS4_4SM904GMMA27MMA_64x256x32_S32S8S8_SS_TNEEEENS4_6LayoutISC_NS5_IJNSA_ILi0EEESQ_SQ_EEEEENS5_IJNS4_10UnderscoreEST_ST_EEEEENS4_13SM90_TMA_LOADENS4_14ComposedLayoutINS4_7SwizzleILi2ELi4ELi3EEENS4_18smem_ptr_flag_bitsILi8EEENSP_INS5_IJNSA_ILi8EEESF_EEENS5_IJSF_SB_EEEEEEEvNS4_8identityESW_S16_vS17_EENS_8epilogue10collective6detail29Sm90TmaWarpSpecializedAdapterINS1A_15DefaultEpilogueIaSI_SI_NS19_6thread17LinearCombinationIaLi1EiiLNS1E_9ScaleType4KindE0ELNS_15FloatRoundStyleE2EaEENS1_15EpilogueDefaultEEEEEvvEEEEvNT_6ParamsE,"",@"SHT_CUDA_INFO"
	.sectionflags	@""
	.align	4


	//----- nvinfo : EIATTR_CUDA_API_VERSION
	.align		4
        /*0000*/ 	.byte	0x04, 0x37
        /*0002*/ 	.short	(.L_21 - .L_20)
.L_20:
        /*0004*/ 	.word	0x00000082


	//----- nvinfo : EIATTR_KPARAM_INFO
	.align		4
.L_21:
        /*0008*/ 	.byte	0x04, 0x17
        /*000a*/ 	.short	(.L_23 - .L_22)
.L_22:
        /*000c*/ 	.word	0x00000000
        /*0010*/ 	.short	0x0000
        /*0012*/ 	.short	0x0070
        /*0014*/ 	.byte	0x00, 0xf0, 0x01, 0x10


	//----- nvinfo : EIATTR_SPARSE_MMA_MASK
	.align		4
.L_23:
        /*0018*/ 	.byte	0x03, 0x50
        /*001a*/ 	.short	0x0000


	//----- nvinfo : EIATTR_MAXREG_COUNT
	.align		4
        /*001c*/ 	.byte	0x03, 0x1b
        /*001e*/ 	.short	0x00a8


	//----- nvinfo : EIATTR_NUM_BARRIERS
	.align		4
        /*0020*/ 	.byte	0x02, 0x4c
        /*0022*/ 	.byte	0x01
	.zero		1


	//----- nvinfo : EIATTR_EXTERNS
	.align		4
        /*0024*/ 	.byte	0x04, 0x0f
        /*0026*/ 	.short	(.L_25 - .L_24)


	//   ....[0]....
	.align		4
.L_24:
        /*0028*/ 	.word	index@(__assertfail)


	//----- nvinfo : EIATTR_ANNOTATIONS
	.align		4
.L_25:
        /*002c*/ 	.byte	0x04, 0x55
        /*002e*/ 	.short	(.L_27 - .L_26)


	//   ....[0]....
.L_26:
        /*0030*/ 	.word	0x00000001
        /*0034*/ 	.byte	0xe0, 0x0b, 0x00, 0x00, 0x01, 0x00, 0x00, 0x00, 0x00, 0x82, 0x00, 0x00, 0x01, 0x00, 0x00, 0x00
        /*0044*/ 	.byte	0x10, 0x8e, 0x00, 0x00


	//----- nvinfo : EIATTR_MERCURY_ISA_VERSION
	.align		4
.L_27:
        /*0048*/ 	.byte	0x03, 0x5f
        /*004a*/ 	.short	0x0101


	//----- nvinfo : EIATTR_INT_WARP_WIDE_INSTR_OFFSETS
	.align		4
        /*004c*/ 	.byte	0x04, 0x31
        /*004e*/ 	.short	(.L_29 - .L_28)


	//   ....[0]....
.L_28:
        /*0050*/ 	.word	0x000004f0


	//   ....[1]....
        /*0054*/ 	.word	0x00000510


	//   ....[2]....
        /*0058*/ 	.word	0x00000590


	//   ....[3]....
        /*005c*/ 	.word	0x000005a0


	//   ....[4]....
        /*0060*/ 	.word	0x000005b0


	//   ....[5]....
        /*0064*/ 	.word	0x000005d0


	//   ....[6]....
        /*0068*/ 	.word	0x00000660


	//   ....[7]....
        /*006c*/ 	.word	0x00000680


	//----- nvinfo : EIATTR_COOP_GROUP_MASK_REGIDS
	.align		4
.L_29:
        /*0070*/ 	.byte	0x04, 0x29
        /*0072*/ 	.short	(.L_31 - .L_30)


	//   ....[0]....
.L_30:
        /*0074*/ 	.word	0xffffffff


	//   ....[1]....
        /*0078*/ 	.word	0xffffffff


	//   ....[2]....
        /*007c*/ 	.word	0xffffffff


	//   ....[3]....
        /*0080*/ 	.word	0xffffffff


	//   ....[4]....
        /*0084*/ 	.word	0xffffffff


	//   ....[5]....
        /*0088*/ 	.word	0xffffffff


	//----- nvinfo : EIATTR_COOP_GROUP_INSTR_OFFSETS
	.align		4
.L_31:
        /*008c*/ 	.byte	0x04, 0x28
        /*008e*/ 	.short	(.L_33 - .L_32)


	//   ....[0]....
.L_32:
        /*0090*/ 	.word	0x00000070


	//   ....[1]....
        /*0094*/ 	.word	0x00000080


	//   ....[2]....
        /*0098*/ 	.word	0x00000140


	//   ....[3]....
        /*009c*/ 	.word	0x000003e0


	//   ....[4]....
        /*00a0*/ 	.word	0x00000420


	//   ....[5]....
        /*00a4*/ 	.word	0x00000470


	//----- nvinfo : EIATTR_REG_RECONFIG
	.align		4
.L_33:
        /*00a8*/ 	.byte	0x01, 0x54
	.zero		2


	//----- nvinfo : EIATTR_SYSCALL_OFFSETS
	.align		4
        /*00ac*/ 	.byte	0x04, 0x46
        /*00ae*/ 	.short	(.L_35 - .L_34)


	//   ....[0]....
.L_34:
        /*00b0*/ 	.word	0x00001680


	//----- nvinfo : EIATTR_MBARRIER_INSTR_OFFSETS
	.align		4
.L_35:
        /*00b4*/ 	.byte	0x04, 0x39
        /*00b6*/ 	.short	(.L_37 - .L_36)


	//   ....[0]....
.L_36:
        /*00b8*/ 	.word	0x00000260
        /*00bc*/ 	.word	0x000000ff
        /*00c0*/ 	.word	0x00000000
        /*00c4*/ 	.short	0x0100
        /*00c6*/ 	.byte	0x08
	.zero		1


	//   ....[1]....
        /*00c8*/ 	.word	0x00000270
        /*00cc*/ 	.word	0x000000ff
        /*00d0*/ 	.word	0x00000058
        /*00d4*/ 	.short	0x0100
        /*00d6*/ 	.byte	0x08
	.zero		1


	//   ....[2]....
        /*00d8*/ 	.word	0x00000280
        /*00dc*/ 	.word	0x000000ff
        /*00e0*/ 	.word	0x00000008
        /*00e4*/ 	.short	0x0100
        /*00e6*/ 	.byte	0x08
	.zero		1


	//   ....[3]....
        /*00e8*/ 	.word	0x00000290
        /*00ec*/ 	.word	0x000000ff
        /*00f0*/ 	.word	0x00000060
        /*00f4*/ 	.short	0x0100
        /*00f6*/ 	.byte	0x08
	.zero		1


	//   ....[4]....
        /*00f8*/ 	.word	0x000002a0
        /*00fc*/ 	.word	0x000000ff
        /*0100*/ 	.word	0x00000010
        /*0104*/ 	.short	0x0100
        /*0106*/ 	.byte	0x08
	.zero		1


	//   ....[5]....
        /*0108*/ 	.word	0x000002b0
        /*010c*/ 	.word	0x000000ff
        /*0110*/ 	.word	0x00000068
        /*0114*/ 	.short	0x0100
        /*0116*/ 	.byte	0x08
	.zero		1


	//   ....[6]....
        /*0118*/ 	.word	0x000002c0
        /*011c*/ 	.word	0x000000ff
        /*0120*/ 	.word	0x00000018
        /*0124*/ 	.short	0x0100
        /*0126*/ 	.byte	0x08
	.zero		1


	//   ....[7]....
        /*0128*/ 	.word	0x000002d0
        /*012c*/ 	.word	0x000000ff
        /*0130*/ 	.word	0x00000070
        /*0134*/ 	.short	0x0100
        /*0136*/ 	.byte	0x08
	.zero		1


	//   ....[8]....
        /*0138*/ 	.word	0x000002e0
        /*013c*/ 	.word	0x000000ff
        /*0140*/ 	.word	0x00000020
        /*0144*/ 	.short	0x0100
        /*0146*/ 	.byte	0x08
	.zero		1


	//   ....[9]....
        /*0148*/ 	.word	0x000002f0
        /*014c*/ 	.word	0x000000ff
        /*0150*/ 	.word	0x00000078
        /*0154*/ 	.short	0x0100
        /*0156*/ 	.byte	0x08
	.zero		1


	//   ....[10]....
        /*0158*/ 	.word	0x00000300
        /*015c*/ 	.word	0x000000ff
        /*0160*/ 	.word	0x00000028
        /*0164*/ 	.short	0x0100
        /*0166*/ 	.byte	0x08
	.zero		1


	//   ....[11]....
        /*0168*/ 	.word	0x00000310
        /*016c*/ 	.word	0x000000ff
        /*0170*/ 	.word	0x00000080
        /*0174*/ 	.short	0x0100
        /*0176*/ 	.byte	0x08
	.zero		1


	//   ....[12]....
        /*0178*/ 	.word	0x00000320
        /*017c*/ 	.word	0x000000ff
        /*0180*/ 	.word	0x00000030
        /*0184*/ 	.short	0x0100
        /*0186*/ 	.byte	0x08
	.zero		1


	//   ....[13]....
        /*0188*/ 	.word	0x00000330
        /*018c*/ 	.word	0x000000ff
        /*0190*/ 	.word	0x00000088
        /*0194*/ 	.short	0x0100
        /*0196*/ 	.byte	0x08
	.zero		1


	//   ....[14]....
        /*0198*/ 	.word	0x00000340
        /*019c*/ 	.word	0x000000ff
        /*01a0*/ 	.word	0x00000038
        /*01a4*/ 	.short	0x0100
        /*01a6*/ 	.byte	0x08
	.zero		1


	//   ....[15]....
        /*01a8*/ 	.word	0x00000350
        /*01ac*/ 	.word	0x000000ff
        /*01b0*/ 	.word	0x00000090
        /*01b4*/ 	.short	0x0100
        /*01b6*/ 	.byte	0x08
	.zero		1


	//   ....[16]....
        /*01b8*/ 	.word	0x00000360
        /*01bc*/ 	.word	0x000000ff
        /*01c0*/ 	.word	0x00000040
        /*01c4*/ 	.short	0x0100
        /*01c6*/ 	.byte	0x08
	.zero		1


	//   ....[17]....
        /*01c8*/ 	.word	0x00000370
        /*01cc*/ 	.word	0x000000ff
        /*01d0*/ 	.word	0x00000098
        /*01d4*/ 	.short	0x0100
        /*01d6*/ 	.byte	0x08
	.zero		1


	//   ....[18]....
        /*01d8*/ 	.word	0x00000380
        /*01dc*/ 	.word	0x000000ff
        /*01e0*/ 	.word	0x00000048
        /*01e4*/ 	.short	0x0100
        /*01e6*/ 	.byte	0x08
	.zero		1


	//   ....[19]....
        /*01e8*/ 	.word	0x00000390
        /*01ec*/ 	.word	0x000000ff
        /*01f0*/ 	.word	0x000000a0
        /*01f4*/ 	.short	0x0100
        /*01f6*/ 	.byte	0x08
	.zero		1


	//   ....[20]....
        /*01f8*/ 	.word	0x000003a0
        /*01fc*/ 	.word	0x000000ff
        /*0200*/ 	.word	0x00000050
        /*0204*/ 	.short	0x0100
        /*0206*/ 	.byte	0x08
	.zero		1


	//   ....[21]....
        /*0208*/ 	.word	0x000003b0
        /*020c*/ 	.word	0x000000ff
        /*0210*/ 	.word	0x000000a8
        /*0214*/ 	.short	0x0100
        /*0216*/ 	.byte	0x08
	.zero		1


	//   ....[22]....
        /*0218*/ 	.word	0x000006c0
        /*021c*/ 	.word	0x000000ff
        /*0220*/ 	.word	0x000000e0
        /*0224*/ 	.short	0x0100
        /*0226*/ 	.byte	0x08
	.zero		1


	//   ....[23]....
        /*0228*/ 	.word	0x00000730
        /*022c*/ 	.word	0x000000ff
        /*0230*/ 	.word	0x000000e8
        /*0234*/ 	.short	0x0100
        /*0236*/ 	.byte	0x08
	.zero		1


	//   ....[24]....
        /*0238*/ 	.word	0x00000750
        /*023c*/ 	.word	0x000000ff
        /*0240*/ 	.word	0x000000c0
        /*0244*/ 	.short	0x0100
        /*0246*/ 	.byte	0x09
	.zero		1


	//   ....[25]....
        /*0248*/ 	.word	0x00000760
        /*024c*/ 	.word	0x000000ff
        /*0250*/ 	.word	0x000000c8
        /*0254*/ 	.short	0x0100
        /*0256*/ 	.byte	0x09
	.zero		1


	//   ....[26]....
        /*0258*/ 	.word	0x00000770
        /*025c*/ 	.word	0x000000ff
        /*0260*/ 	.word	0x000000d0
        /*0264*/ 	.short	0x0100
        /*0266*/ 	.byte	0x09
	.zero		1


	//   ....[27]....
        /*0268*/ 	.word	0x00000780
        /*026c*/ 	.word	0x000000ff
        /*0270*/ 	.word	0x000000d8
        /*0274*/ 	.short	0x0100
        /*0276*/ 	.byte	0x09
	.zero		1


	//   ....[28]....
        /*0278*/ 	.word	0x00001560
        /*027c*/ 	.word	0x0000009f
        /*0280*/ 	.word	0x00000000
        /*0284*/ 	.short	0x010a
        /*0286*/ 	.byte	0x2a
	.zero		1


	//   ....[29]....
        /*0288*/ 	.word	0x00001710
        /*028c*/ 	.word	0x00000003
        /*0290*/ 	.word	0x00000000
        /*0294*/ 	.short	0x010a
        /*0296*/ 	.byte	0x3f
	.zero		1


	//   ....[30]....
        /*0298*/ 	.word	0x00001770
        /*029c*/ 	.word	0x00000003
        /*02a0*/ 	.word	0x00000000
        /*02a4*/ 	.short	0x010a
        /*02a6*/ 	.byte	0x3f
	.zero		1


	//   ....[31]....
        /*02a8*/ 	.word	0x000019d0
        /*02ac*/ 	.word	0x000000ff
        /*02b0*/ 	.word	0x00000000
        /*02b4*/ 	.short	0x010a
        /*02b6*/ 	.byte	0x04
	.zero		1


	//   ....[32]....
        /*02b8*/ 	.word	0x00001a10
        /*02bc*/ 	.word	0x000000ff
        /*02c0*/ 	.word	0x00000000
        /*02c4*/ 	.short	0x010a
        /*02c6*/ 	.byte	0x04
	.zero		1


	//   ....[33]....
        /*02c8*/ 	.word	0x00001b70
        /*02cc*/ 	.word	0x000000ff
        /*02d0*/ 	.word	0x00000000
        /*02d4*/ 	.short	0x0101
        /*02d6*/ 	.byte	0x04
	.zero		1


	//   ....[34]....
        /*02d8*/ 	.word	0x00001c60
        /*02dc*/ 	.word	0x0000009e
        /*02e0*/ 	.word	0x00000000
        /*02e4*/ 	.short	0x0101
        /*02e6*/ 	.byte	0x2d
	.zero		1


	//   ....[35]....
        /*02e8*/ 	.word	0x00001d30
        /*02ec*/ 	.word	0x000000ff
        /*02f0*/ 	.word	0x00000000
        /*02f4*/ 	.short	0x0101
        /*02f6*/ 	.byte	0x06
	.zero		1


	//   ....[36]....
        /*02f8*/ 	.word	0x00001de0
        /*02fc*/ 	.word	0x0000009f
        /*0300*/ 	.word	0x00000010
        /*0304*/ 	.short	0x010a
        /*0306*/ 	.byte	0x2a
	.zero		1


	//   ....[37]....
        /*0308*/ 	.word	0x00008220
        /*030c*/ 	.word	0x000000a0
        /*0310*/ 	.word	0x00000000
        /*0314*/ 	.short	0x0101
        /*0316*/ 	.byte	0x2d
	.zero		1


	//   ....[38]....
        /*0318*/ 	.word	0x00008b80
        /*031c*/ 	.word	0x0000000a
        /*0320*/ 	.word	0x00000058
        /*0324*/ 	.short	0x010a
        /*0326*/ 	.byte	0x3f
	.zero		1


	//   ....[39]....
        /*0328*/ 	.word	0x00008f20
        /*032c*/ 	.word	0x00000005
        /*0330*/ 	.word	0x000000e8
        /*0334*/ 	.short	0x0101
        /*0336*/ 	.byte	0x3f
	.zero		1


	//   ....[40]....
        /*0338*/ 	.word	0x000096a0
        /*033c*/ 	.word	0x00000009
        /*0340*/ 	.word	0x00000000
        /*0344*/ 	.short	0x010a
        /*0346*/ 	.byte	0x3f
	.zero		1


	//   ....[41]....
        /*0348*/ 	.word	0x00009720
        /*034c*/ 	.word	0x00000008
        /*0350*/ 	.word	0x00000000
        /*0354*/ 	.short	0x010a
        /*0356*/ 	.byte	0x3f
	.zero		1


	//   ....[42]....
        /*0358*/ 	.word	0x000097b0
        /*035c*/ 	.word	0x00000009
        /*0360*/ 	.word	0x00000000
        /*0364*/ 	.short	0x010a
        /*0366*/ 	.byte	0x3f
	.zero		1


	//   ....[43]....
        /*0368*/ 	.word	0x00009840
        /*036c*/ 	.word	0x00000008
        /*0370*/ 	.word	0x00000000
        /*0374*/ 	.short	0x010a
        /*0376*/ 	.byte	0x3f
	.zero		1


	//   ....[44]....
        /*0378*/ 	.word	0x000098d0
        /*037c*/ 	.word	0x00000009
        /*0380*/ 	.word	0x00000000
        /*0384*/ 	.short	0x010a
        /*0386*/ 	.byte	0x3f
	.zero		1


	//   ....[45]....
        /*0388*/ 	.word	0x00009960
        /*038c*/ 	.word	0x00000008
        /*0390*/ 	.word	0x00000000
        /*0394*/ 	.short	0x010a
        /*0396*/ 	.byte	0x3f
	.zero		1


	//   ....[46]....
        /*0398*/ 	.word	0x000099f0
        /*039c*/ 	.word	0x00000009
        /*03a0*/ 	.word	0x00000000
        /*03a4*/ 	.short	0x010a
        /*03a6*/ 	.byte	0x3f
	.zero		1


	//   ....[47]....
        /*03a8*/ 	.word	0x00009a80
        /*03ac*/ 	.word	0x00000008
        /*03b0*/ 	.word	0x00000000
        /*03b4*/ 	.short	0x010a
        /*03b6*/ 	.byte	0x3f
	.zero		1


	//   ....[48]....
        /*03b8*/ 	.word	0x00009b10
        /*03bc*/ 	.word	0x00000009
        /*03c0*/ 	.word	0x00000000
        /*03c4*/ 	.short	0x010a
        /*03c6*/ 	.byte	0x3f
	.zero		1


	//   ....[49]....
        /*03c8*/ 	.word	0x00009ba0
        /*03cc*/ 	.word	0x00000006
        /*03d0*/ 	.word	0x00000000
        /*03d4*/ 	.short	0x010a
        /*03d6*/ 	.byte	0x3f
	.zero		1


	//   ....[50]....
        /*03d8*/ 	.word	0x00009c30
        /*03dc*/ 	.word	0x00000003
        /*03e0*/ 	.word	0x00000000
        /*03e4*/ 	.short	0x010a
        /*03e6*/ 	.byte	0x3f
	.zero		1


	//   ....[51]....
        /*03e8*/ 	.word	0x00009c90
        /*03ec*/ 	.word	0x0000009d
        /*03f0*/ 	.word	0x00000000
        /*03f4*/ 	.short	0x010a
        /*03f6*/ 	.byte	0x3f
	.zero		1


	//   ....[52]....
        /*03f8*/ 	.word	0x00009ce0
        /*03fc*/ 	.word	0x00000003
        /*0400*/ 	.word	0x00000000
        /*0404*/ 	.short	0x010a
        /*0406*/ 	.byte	0x3f
	.zero		1


	//   ....[53]....
        /*0408*/ 	.word	0x00009d40
        /*040c*/ 	.word	0x00000004
        /*0410*/ 	.word	0x00000000
        /*0414*/ 	.short	0x010a
        /*0416*/ 	.byte	0x3f
	.zero		1


	//   ....[54]....
        /*0418*/ 	.word	0x00009d90
        /*041c*/ 	.word	0x0000009d
        /*0420*/ 	.word	0x00000010
        /*0424*/ 	.short	0x010a
        /*0426*/ 	.byte	0x3f
	.zero		1


	//   ....[55]....
        /*0428*/ 	.word	0x00009e60
        /*042c*/ 	.word	0x0000000a
        /*0430*/ 	.word	0x00000058
        /*0434*/ 	.short	0x010a
        /*0436*/ 	.byte	0x3f
	.zero		1


	//   ....[56]....
        /*0438*/ 	.word	0x00009f30
        /*043c*/ 	.word	0x00000009
        /*0440*/ 	.word	0x00000000
        /*0444*/ 	.short	0x010a
        /*0446*/ 	.byte	0x3f
	.zero		1


	//   ....[57]....
        /*0448*/ 	.word	0x00009f80
        /*044c*/ 	.word	0x00000008
        /*0450*/ 	.word	0x00000000
        /*0454*/ 	.short	0x010a
        /*0456*/ 	.byte	0x3f
	.zero		1


	//   ....[58]....
        /*0458*/ 	.word	0x00009fd0
        /*045c*/ 	.word	0x00000009
        /*0460*/ 	.word	0x00000000
        /*0464*/ 	.short	0x010a
        /*0466*/ 	.byte	0x3f
	.zero		1


	//   ....[59]....
        /*0468*/ 	.word	0x0000a020
        /*046c*/ 	.word	0x00000008
        /*0470*/ 	.word	0x00000000
        /*0474*/ 	.short	0x010a
        /*0476*/ 	.byte	0x3f
	.zero		1


	//   ....[60]....
        /*0478*/ 	.word	0x0000a070
        /*047c*/ 	.word	0x00000009
        /*0480*/ 	.word	0x00000000
        /*0484*/ 	.short	0x010a
        /*0486*/ 	.byte	0x3f
	.zero		1


	//   ....[61]....
        /*0488*/ 	.word	0x0000a0c0
        /*048c*/ 	.word	0x00000008
        /*0490*/ 	.word	0x00000000
        /*0494*/ 	.short	0x010a
        /*0496*/ 	.byte	0x3f
	.zero		1


	//   ....[62]....
        /*0498*/ 	.word	0x0000a110
        /*049c*/ 	.word	0x00000009
        /*04a0*/ 	.word	0x00000000
        /*04a4*/ 	.short	0x010a
        /*04a6*/ 	.byte	0x3f
	.zero		1


	//   ....[63]....
        /*04a8*/ 	.word	0x0000a160
        /*04ac*/ 	.word	0x00000008
        /*04b0*/ 	.word	0x00000000
        /*04b4*/ 	.short	0x010a
        /*04b6*/ 	.byte	0x3f
	.zero		1


	//   ....[64]....
        /*04b8*/ 	.word	0x0000a1b0
        /*04bc*/ 	.word	0x00000009
        /*04c0*/ 	.word	0x00000000
        /*04c4*/ 	.short	0x010a
        /*04c6*/ 	.byte	0x3f
	.zero		1


	//   ....[65]....
        /*04c8*/ 	.word	0x0000a200
        /*04cc*/ 	.word	0x00000006
        /*04d0*/ 	.word	0x00000000
        /*04d4*/ 	.short	0x010a
        /*04d6*/ 	.byte	0x3f
	.zero		1


	//----- nvinfo : EIATTR_NUM_MBARRIERS
	.align		4
.L_37:
        /*04d8*/ 	.byte	0x03, 0x38
        /*04da*/ 	.short	0x001c


	//----- nvinfo : EIATTR_EXIT_INSTR_OFFSETS
	.align		4
        /*04dc*/ 	.byte	0x04, 0x1c
        /*04de*/ 	.short	(.L_39 - .L_38)


	//   ....[0]....
.L_38:
        /*04e0*/ 	.word	0x00001290


	//   ....[1]....
        /*04e4*/ 	.word	0x000012f0


	//   ....[2]....
        /*04e8*/ 	.word	0x000088b0


	//   ....[3]....
        /*04ec*/ 	.word	0x000088e0


	//   ....[4]....
        /*04f0*/ 	.word	0x00009c80


	//----- nvinfo : EIATTR_MAX_THREADS
	.align		4
.L_39:
        /*04f4*/ 	.byte	0x04, 0x05
        /*04f6*/ 	.short	(.L_41 - .L_40)
.L_40:
        /*04f8*/ 	.word	0x00000180
        /*04fc*/ 	.word	0x00000001
        /*0500*/ 	.word	0x00000001


	//----- nvinfo : EIATTR_CRS_STACK_SIZE
	.align		4
.L_41:
        /*0504*/ 	.byte	0x04, 0x1e
        /*0506*/ 	.short	(.L_43 - .L_42)
.L_42:
        /*0508*/ 	.word	0x00000000


	//----- nvinfo : EIATTR_CBANK_PARAM_SIZE
	.align		4
.L_43:
        /*050c*/ 	.byte	0x03, 0x19
        /*050e*/ 	.short	0x0470


	//----- nvinfo : EIATTR_PARAM_CBANK
	.align		4
        /*0510*/ 	.byte	0x04, 0x0a
        /*0512*/ 	.short	(.L_45 - .L_44)
	.align		4
.L_44:
        /*0514*/ 	.word	index@(.nv.constant0._ZN7cutlass13device_kernelINS_4gemm6kernel13GemmUniversalIN4cute5tupleIJiiiiEEENS1_10collective13CollectiveMmaINS1_34MainloopSm90TmaGmmaWarpSpecializedILi11ENS5_IJNS4_1CILi1EEESB_SB_EEENS1_32KernelTmaWarpSpecializedPingpongEEENS5_IJNSA_ILi64EEENSA_ILi256EEESF_EEEaNS5_IJlSB_lEEEaSI_NS4_8TiledMMAINS4_8MMA_AtomIJNS4_4SM904GMMA27MMA_64x256x32_S32S8S8_SS_TNEEEENS4_6LayoutISC_NS5_IJNSA_ILi0EEESQ_SQ_EEEEENS5_IJNS4_10UnderscoreEST_ST_EEEEENS4_13SM90_TMA_LOADENS4_14ComposedLayoutINS4_7SwizzleILi2ELi4ELi3EEENS4_18smem_ptr_flag_bitsILi8EEENSP_INS5_IJNSA_ILi8EEESF_EEENS5_IJSF_SB_EEEEEEEvNS4_8identityESW_S16_vS17_EENS_8epilogue10collective6detail29Sm90TmaWarpSpecializedAdapterINS1A_15DefaultEpilogueIaSI_SI_NS19_6thread17LinearCombinationIaLi1EiiLNS1E_9ScaleType4KindE0ELNS_15FloatRoundStyleE2EaEENS1_15EpilogueDefaultEEEEEvvEEEEvNT_6ParamsE)
        /*0518*/ 	.short	0x0210
        /*051a*/ 	.short	0x0470


	//----- nvinfo : EIATTR_SW_WAR
	.align		4
.L_45:
        /*051c*/ 	.byte	0x04, 0x36
        /*051e*/ 	.short	(.L_47 - .L_46)
.L_46:
        /*0520*/ 	.word	0x00000008
.L_47:


//--------------------- .nv.callgraph             --------------------------
	.section	.nv.callgraph,"",@"SHT_CUDA_CALLGRAPH"
	.align	4
	.sectionentsize	8
	.align		4
        /*0000*/ 	.word	0x00000000
	.align		4
        /*0004*/ 	.word	0xffffffff
	.align		4
        /*0008*/ 	.word	index@(_ZN7cutlass13device_kernelINS_4gemm6kernel13GemmUniversalIN4cute5tupleIJiiiiEEENS1_10collective13CollectiveMmaINS1_34MainloopSm90TmaGmmaWarpSpecializedILi11ENS5_IJNS4_1CILi1EEESB_SB_EEENS1_32KernelTmaWarpSpecializedPingpongEEENS5_IJNSA_ILi64EEENSA_ILi256EEESF_EEEaNS5_IJlSB_lEEEaSI_NS4_8TiledMMAINS4_8MMA_AtomIJNS4_4SM904GMMA27MMA_64x256x32_S32S8S8_SS_TNEEEENS4_6LayoutISC_NS5_IJNSA_ILi0EEESQ_SQ_EEEEENS5_IJNS4_10UnderscoreEST_ST_EEEEENS4_13SM90_TMA_LOADENS4_14ComposedLayoutINS4_7SwizzleILi2ELi4ELi3EEENS4_18smem_ptr_flag_bitsILi8EEENSP_INS5_IJNSA_ILi8EEESF_EEENS5_IJSF_SB_EEEEEEEvNS4_8identityESW_S16_vS17_EENS_8epilogue10collective6detail29Sm90TmaWarpSpecializedAdapterINS1A_15DefaultEpilogueIaSI_SI_NS19_6thread17LinearCombinationIaLi1EiiLNS1E_9ScaleType4KindE0ELNS_15FloatRoundStyleE2EaEENS1_15EpilogueDefaultEEEEEvvEEEEvNT_6ParamsE)
	.align		4
        /*000c*/ 	.word	index@(__assertfail)
	.align		4
        /*0010*/ 	.word	0x00000000
	.align		4
        /*0014*/ 	.word	0xfffffffe
	.align		4
        /*0018*/ 	.word	0x00000000
	.align		4
        /*001c*/ 	.word	0xfffffffd
	.align		4
        /*0020*/ 	.word	0x00000000
	.align		4
        /*0024*/ 	.word	0xfffffffc


//--------------------- .nv.constant4             --------------------------
	.section	.nv.constant4,"a",@progbits
	.align	8
	.align		8
.nv.constant4:
        /*0000*/ 	.dword	__assertfail
	.align		8
        /*0008*/ 	.dword	__unnamed_1
	.align		8
        /*0010*/ 	.dword	_ZN40_INTERNAL_99be63c4_4_k_cu_91a4d9ca_291444cuda3std3__45__cpo5beginE
	.align		8
        /*0018*/ 	.dword	_ZN40_INTERNAL_99be63c4_4_k_cu_91a4d9ca_291444cuda3std3__45__cpo3endE
	.align		8
        /*0020*/ 	.dword	_ZN40_INTERNAL_99be63c4_4_k_cu_91a4d9ca_291444cuda3std3__45__cpo6cbeginE
	.align		8
        /*0028*/ 	.dword	_ZN40_INTERNAL_99be63c4_4_k_cu_91a4d9ca_291444cuda3std3__45__cpo4cendE
	.align		8
        /*0030*/ 	.dword	_ZN40_INTERNAL_99be63c4_4_k_cu_91a4d9ca_291444cuda3std3__442_GLOBAL__N__99be63c4_4_k_cu_91a4d9ca_291446ignoreE
	.align		8
        /*0038*/ 	.dword	_ZN40_INTERNAL_99be63c4_4_k_cu_91a4d9ca_291444cuda3std3__419piecewise_constructE
	.align		8
        /*0040*/ 	.dword	_ZN40_INTERNAL_99be63c4_4_k_cu_91a4d9ca_291444cuda3std3__48in_placeE
	.align		8
        /*0048*/ 	.dword	_ZN40_INTERNAL_99be63c4_4_k_cu_91a4d9ca_291444cuda3std6ranges3__45__cpo4swapE
	.align		8
        /*0050*/ 	.dword	_ZN40_INTERNAL_99be63c4_4_k_cu_91a4d9ca_291444cuda3std6ranges3__45__cpo9iter_moveE
	.align		8
        /*0058*/ 	.dword	_ZN40_INTERNAL_99be63c4_4_k_cu_91a4d9ca_291444cute7productE
	.align		8
        /*0060*/ 	.dword	_ZN40_INTERNAL_99be63c4_4_k_cu_91a4d9ca_291444cute1_E
	.align		8
        /*0068*/ 	.dword	$str$22
	.align		8
        /*0070*/ 	.dword	$str$23


//--------------------- .text._ZN7cutlass13device_kernelINS_4gemm6kernel13GemmUniversalIN4cute5tupleIJiiiiEEENS1_10collective13CollectiveMmaINS1_34MainloopSm90TmaGmmaWarpSpecializedILi11ENS5_IJNS4_1CILi1EEESB_SB_EEENS1_32KernelTmaWarpSpecializedPingpongEEENS5_IJNSA_ILi64EEENSA_ILi256EEESF_EEEaNS5_IJlSB_lEEEaSI_NS4_8TiledMMAINS4_8MMA_AtomIJNS4_4SM904GMMA27MMA_64x256x32_S32S8S8_SS_TNEEEENS4_6LayoutISC_NS5_IJNSA_ILi0EEESQ_SQ_EEEEENS5_IJNS4_10UnderscoreEST_ST_EEEEENS4_13SM90_TMA_LOADENS4_14ComposedLayoutINS4_7SwizzleILi2ELi4ELi3EEENS4_18smem_ptr_flag_bitsILi8EEENSP_INS5_IJNSA_ILi8EEESF_EEENS5_IJSF_SB_EEEEEEEvNS4_8identityESW_S16_vS17_EENS_8epilogue10collective6detail29Sm90TmaWarpSpecializedAdapterINS1A_15DefaultEpilogueIaSI_SI_NS19_6thread17LinearCombinationIaLi1EiiLNS1E_9ScaleType4KindE0ELNS_15FloatRoundStyleE2EaEENS1_15EpilogueDefaultEEEEEvvEEEEvNT_6ParamsE --------------------------
	.section	.text._ZN7cutlass13device_kernelINS_4gemm6kernel13GemmUniversalIN4cute5tupleIJiiiiEEENS1_10collective13CollectiveMmaINS1_34MainloopSm90TmaGmmaWarpSpecializedILi11ENS5_IJNS4_1CILi1EEESB_SB_EEENS1_32KernelTmaWarpSpecializedPingpongEEENS5_IJNSA_ILi64EEENSA_ILi256EEESF_EEEaNS5_IJlSB_lEEEaSI_NS4_8TiledMMAINS4_8MMA_AtomIJNS4_4SM904GMMA27MMA_64x256x32_S32S8S8_SS_TNEEEENS4_6LayoutISC_NS5_IJNSA_ILi0EEESQ_SQ_EEEEENS5_IJNS4_10UnderscoreEST_ST_EEEEENS4_13SM90_TMA_LOADENS4_14ComposedLayoutINS4_7SwizzleILi2ELi4ELi3EEENS4_18smem_ptr_flag_bitsILi8EEENSP_INS5_IJNSA_ILi8EEESF_EEENS5_IJSF_SB_EEEEEEEvNS4_8identityESW_S16_vS17_EENS_8epilogue10collective6detail29Sm90TmaWarpSpecializedAdapterINS1A_15DefaultEpilogueIaSI_SI_NS19_6thread17LinearCombinationIaLi1EiiLNS1E_9ScaleType4KindE0ELNS_15FloatRoundStyleE2EaEENS1_15EpilogueDefaultEEEEEvvEEEEvNT_6ParamsE,"ax",@progbits
	.align	128
.text._ZN7cutlass13device_kernelINS_4gemm6kernel13GemmUniversalIN4cute5tupleIJiiiiEEENS1_10collective13CollectiveMmaINS1_34MainloopSm90TmaGmmaWarpSpecializedILi11ENS5_IJNS4_1CILi1EEESB_SB_EEENS1_32KernelTmaWarpSpecializedPingpongEEENS5_IJNSA_ILi64EEENSA_ILi256EEESF_EEEaNS5_IJlSB_lEEEaSI_NS4_8TiledMMAINS4_8MMA_AtomIJNS4_4SM904GMMA27MMA_64x256x32_S32S8S8_SS_TNEEEENS4_6LayoutISC_NS5_IJNSA_ILi0EEESQ_SQ_EEEEENS5_IJNS4_10UnderscoreEST_ST_EEEEENS4_13SM90_TMA_LOADENS4_14ComposedLayoutINS4_7SwizzleILi2ELi4ELi3EEENS4_18smem_ptr_flag_bitsILi8EEENSP_INS5_IJNSA_ILi8EEESF_EEENS5_IJSF_SB_EEEEEEEvNS4_8identityESW_S16_vS17_EENS_8epilogue10collective6detail29Sm90TmaWarpSpecializedAdapterINS1A_15DefaultEpilogueIaSI_SI_NS19_6thread17LinearCombinationIaLi1EiiLNS1E_9ScaleType4KindE0ELNS_15FloatRoundStyleE2EaEENS1_15EpilogueDefaultEEEEEvvEEEEvNT_6ParamsE:
        .type           _ZN7cutlass13device_kernelINS_4gemm6kernel13GemmUniversalIN4cute5tupleIJiiiiEEENS1_10collective13CollectiveMmaINS1_34MainloopSm90TmaGmmaWarpSpecializedILi11ENS5_IJNS4_1CILi1EEESB_SB_EEENS1_32KernelTmaWarpSpecializedPingpongEEENS5_IJNSA_ILi64EEENSA_ILi256EEESF_EEEaNS5_IJlSB_lEEEaSI_NS4_8TiledMMAINS4_8MMA_AtomIJNS4_4SM904GMMA27MMA_64x256x32_S32S8S8_SS_TNEEEENS4_6LayoutISC_NS5_IJNSA_ILi0EEESQ_SQ_EEEEENS5_IJNS4_10UnderscoreEST_ST_EEEEENS4_13SM90_TMA_LOADENS4_14ComposedLayoutINS4_7SwizzleILi2ELi4ELi3EEENS4_18smem_ptr_flag_bitsILi8EEENSP_INS5_IJNSA_ILi8EEESF_EEENS5_IJSF_SB_EEEEEEEvNS4_8identityESW_S16_vS17_EENS_8epilogue10collective6detail29Sm90TmaWarpSpecializedAdapterINS1A_15DefaultEpilogueIaSI_SI_NS19_6thread17LinearCombinationIaLi1EiiLNS1E_9ScaleType4KindE0ELNS_15FloatRoundStyleE2EaEENS1_15EpilogueDefaultEEEEEvvEEEEvNT_6ParamsE,@function
        .size           _ZN7cutlass13device_kernelINS_4gemm6kernel13GemmUniversalIN4cute5tupleIJiiiiEEENS1_10collective13CollectiveMmaINS1_34MainloopSm90TmaGmmaWarpSpecializedILi11ENS5_IJNS4_1CILi1EEESB_SB_EEENS1_32KernelTmaWarpSpecializedPingpongEEENS5_IJNSA_ILi64EEENSA_ILi256EEESF_EEEaNS5_IJlSB_lEEEaSI_NS4_8TiledMMAINS4_8MMA_AtomIJNS4_4SM904GMMA27MMA_64x256x32_S32S8S8_SS_TNEEEENS4_6LayoutISC_NS5_IJNSA_ILi0EEESQ_SQ_EEEEENS5_IJNS4_10UnderscoreEST_ST_EEEEENS4_13SM90_TMA_LOADENS4_14ComposedLayoutINS4_7SwizzleILi2ELi4ELi3EEENS4_18smem_ptr_flag_bitsILi8EEENSP_INS5_IJNSA_ILi8EEESF_EEENS5_IJSF_SB_EEEEEEEvNS4_8identityESW_S16_vS17_EENS_8epilogue10collective6detail29Sm90TmaWarpSpecializedAdapterINS1A_15DefaultEpilogueIaSI_SI_NS19_6thread17LinearCombinationIaLi1EiiLNS1E_9ScaleType4KindE0ELNS_15FloatRoundStyleE2EaEENS1_15EpilogueDefaultEEEEEvvEEEEvNT_6ParamsE,(.L_x_344 - _ZN7cutlass13device_kernelINS_4gemm6kernel13GemmUniversalIN4cute5tupleIJiiiiEEENS1_10collective13CollectiveMmaINS1_34MainloopSm90TmaGmmaWarpSpecializedILi11ENS5_IJNS4_1CILi1EEESB_SB_EEENS1_32KernelTmaWarpSpecializedPingpongEEENS5_IJNSA_ILi64EEENSA_ILi256EEESF_EEEaNS5_IJlSB_lEEEaSI_NS4_8TiledMMAINS4_8MMA_AtomIJNS4_4SM904GMMA27MMA_64x256x32_S32S8S8_SS_TNEEEENS4_6LayoutISC_NS5_IJNSA_ILi0EEESQ_SQ_EEEEENS5_IJNS4_10UnderscoreEST_ST_EEEEENS4_13SM90_TMA_LOADENS4_14ComposedLayoutINS4_7SwizzleILi2ELi4ELi3EEENS4_18smem_ptr_flag_bitsILi8EEENSP_INS5_IJNSA_ILi8EEESF_EEENS5_IJSF_SB_EEEEEEEvNS4_8identityESW_S16_vS17_EENS_8epilogue10collective6detail29Sm90TmaWarpSpecializedAdapterINS1A_15DefaultEpilogueIaSI_SI_NS19_6thread17LinearCombinationIaLi1EiiLNS1E_9ScaleType4KindE0ELNS_15FloatRoundStyleE2EaEENS1_15EpilogueDefaultEEEEEvvEEEEvNT_6ParamsE)
        .other          _ZN7cutlass13device_kernelINS_4gemm6kernel13GemmUniversalIN4cute5tupleIJiiiiEEENS1_10collective13CollectiveMmaINS1_34MainloopSm90TmaGmmaWarpSpecializedILi11ENS5_IJNS4_1CILi1EEESB_SB_EEENS1_32KernelTmaWarpSpecializedPingpongEEENS5_IJNSA_ILi64EEENSA_ILi256EEESF_EEEaNS5_IJlSB_lEEEaSI_NS4_8TiledMMAINS4_8MMA_AtomIJNS4_4SM904GMMA27MMA_64x256x32_S32S8S8_SS_TNEEEENS4_6LayoutISC_NS5_IJNSA_ILi0EEESQ_SQ_EEEEENS5_IJNS4_10UnderscoreEST_ST_EEEEENS4_13SM90_TMA_LOADENS4_14ComposedLayoutINS4_7SwizzleILi2ELi4ELi3EEENS4_18smem_ptr_flag_bitsILi8EEENSP_INS5_IJNSA_ILi8EEESF_EEENS5_IJSF_SB_EEEEEEEvNS4_8identityESW_S16_vS17_EENS_8epilogue10collective6detail29Sm90TmaWarpSpecializedAdapterINS1A_15DefaultEpilogueIaSI_SI_NS19_6thread17LinearCombinationIaLi1EiiLNS1E_9ScaleType4KindE0ELNS_15FloatRoundStyleE2EaEENS1_15EpilogueDefaultEEEEEvvEEEEvNT_6ParamsE,@"STO_CUDA_ENTRY STV_DEFAULT"
_ZN7cutlass13device_kernelINS_4gemm6kernel13GemmUniversalIN4cute5tupleIJiiiiEEENS1_10collective13CollectiveMmaINS1_34MainloopSm90TmaGmmaWarpSpecializedILi11ENS5_IJNS4_1CILi1EEESB_SB_EEENS1_32KernelTmaWarpSpecializedPingpongEEENS5_IJNSA_ILi64EEENSA_ILi256EEESF_EEEaNS5_IJlSB_lEEEaSI_NS4_8TiledMMAINS4_8MMA_AtomIJNS4_4SM904GMMA27MMA_64x256x32_S32S8S8_SS_TNEEEENS4_6LayoutISC_NS5_IJNSA_ILi0EEESQ_SQ_EEEEENS5_IJNS4_10UnderscoreEST_ST_EEEEENS4_13SM90_TMA_LOADENS4_14ComposedLayoutINS4_7SwizzleILi2ELi4ELi3EEENS4_18smem_ptr_flag_bitsILi8EEENSP_INS5_IJNSA_ILi8EEESF_EEENS5_IJSF_SB_EEEEEEEvNS4_8identityESW_S16_vS17_EENS_8epilogue10collective6detail29Sm90TmaWarpSpecializedAdapterINS1A_15DefaultEpilogueIaSI_SI_NS19_6thread17LinearCombinationIaLi1EiiLNS1E_9ScaleType4KindE0ELNS_15FloatRoundStyleE2EaEENS1_15EpilogueDefaultEEEEEvvEEEEvNT_6ParamsE:
[----:B------:R-:W0:Y:S02]  /*0000*/  LDC R1, c[0x0][0x28] ;  /* 0x00000a00ff017b82 */ /* 0x000e240000000800 */
[----:B0-----:R-:W-:Y:S01]  /*0010*/  VIADD R1, R1, 0xfffffff8 ;  /* 0xfffffff801017836 */ /* 0x001fe20000000000 */
[----:B------:R-:W0:Y:S01]  /*0020*/  S2R R4, SR_TID.X ;  /* 0x0000000000047919 */ /* 0x000e220000002100 */
[----:B------:R-:W-:Y:S01]  /*0030*/  ELECT P0, URZ, PT ;  /* 0x00000000003f782f */ /* 0x000fe20003800000 */
[----:B------:R-:W-:Y:S01]  /*0040*/  BSSY B0, `(.L_x_0) ;  /* 0x000000f000007945 */ /* 0x000fe20003800000 */
[--C-:B0-----:R-:W-:Y:S02]  /*0050*/  SHF.R.U32.HI R0, RZ, 0x5, R4.reuse ;  /* 0x00000005ff007819 */ /* 0x101fe40000011604 */
[----:B------:R-:W-:-:S03]  /*0060*/  SHF.R.U32.HI R5, RZ, 0x7, R4 ;  /* 0x00000007ff057819 */ /* 0x000fc60000011604 */
[----:B------:R-:W0:Y:S04]  /*0070*/  SHFL.IDX PT, R2, R0, RZ, 0x1f ;  /* 0x00001fff00027589 */ /* 0x000e2800000e0000 */
[----:B------:R1:W2:Y:S01]  /*0080*/  SHFL.IDX PT, R8, R5, RZ, 0x1f ;  /* 0x00001fff05087589 */ /* 0x0002a200000e0000 */
[----:B0-----:R-:W-:-:S13]  /*0090*/  ISETP.NE.OR P0, PT, R2, RZ, !P0 ;  /* 0x000000ff0200720c */ /* 0x001fda0004705670 */
[----:B-12---:R-:W-:Y:S05]  /*00a0*/  @P0 BRA `(.L_x_1) ;  /* 0x0000000000200947 */ /* 0x006fea0003800000 */
[----:B------:R-:W-:Y:S02]  /*00b0*/  ULDC.64 UR4, c[0x0][0x198] ;  /* 0x0000660000047ab9 */ /* 0x000fe40000000a00 */
[----:B------:R-:W-:Y:S02]  /*00c0*/  UIADD3 UR6, UP0, UR4, 0xf0, URZ ;  /* 0x000000f004067890 */ /* 0x000fe4000ff1e03f */
[----:B------:R-:W-:Y:S02]  /*00d0*/  UIADD3 UR4, UP1, UR4, 0x1f0, URZ ;  /* 0x000001f004047890 */ /* 0x000fe4000ff3e03f */
[----:B------:R-:W-:Y:S02]  /*00e0*/  UIADD3.X UR7, URZ, UR5, URZ, UP0, !UPT ;  /* 0x000000053f077290 */ /* 0x000fe400087fe43f */
[----:B------:R-:W-:-:S07]  /*00f0*/  UIADD3.X UR5, URZ, UR5, URZ, UP1, !UPT ;  /* 0x000000053f057290 */ /* 0x000fce0008ffe43f */
[----:B------:R0:W-:Y:S02]  /*0100*/  UTMACCTL.PF [UR6] ;  /* 0x00000000060079b9 */ /* 0x0001e40008040000 */
[----:B------:R0:W-:Y:S02]  /*0110*/  UTMACCTL.PF [UR4] ;  /* 0x00000000040079b9 */ /* 0x0001e40008040000 */
[----:B0-----:R-:W-:Y:S01]  /*0120*/  NOP ;  /* 0x0000000000007918 */ /* 0x001fe20000000000 */
.L_x_1:
[----:B------:R-:W-:Y:S05]  /*0130*/  BSYNC B0 ;  /* 0x0000000000007941 */ /* 0x000fea0003800000 */
.L_x_0:
[----:B------:R-:W0:Y:S02]  /*0140*/  SHFL.IDX PT, R3, R0, RZ, 0x1f ;  /* 0x00001fff00037589 */ /* 0x000e2400000e0000 */
[----:B0-----:R-:W-:-:S13]  /*0150*/  ISETP.NE.AND P0, PT, R3, RZ, PT ;  /* 0x000000ff0300720c */ /* 0x001fda0003f05270 */
[----:B------:R-:W-:Y:S05]  /*0160*/  @P0 BRA `(.L_x_2) ;  /* 0x00000000009c0947 */ /* 0x000fea0003800000 */
[----:B------:R-:W-:Y:S01]  /*0170*/  ELECT P0, URZ, PT ;  /* 0x00000000003f782f */ /* 0x000fe20003800000 */
[----:B------:R-:W-:-:S12]  /*0180*/  BSSY B0, `(.L_x_2) ;  /* 0x0000025000007945 */ /* 0x000fd80003800000 */
[----:B------:R-:W-:Y:S05]  /*0190*/  @!P0 BRA `(.L_x_3) ;  /* 0x00000000008c8947 */ /* 0x000fea0003800000 */
[----:B------:R-:W0:Y:S01]  /*01a0*/  S2UR UR8, SR_CgaCtaId ;  /* 0x00000000000879c3 */ /* 0x000e220000008800 */
[----:B------:R-:W-:Y:S01]  /*01b0*/  UMOV UR4, 0x400 ;  /* 0x0000040000047882 */ /* 0x000fe20000000000 */
[----:B------:R-:W-:Y:S01]  /*01c0*/  UMOV UR5, 0x1 ;  /* 0x0000000100057882 */ /* 0x000fe20000000000 */
[----:B------:R-:W-:Y:S02]  /*01d0*/  UMOV UR6, 0x80 ;  /* 0x0000008000067882 */ /* 0x000fe40000000000 */
[----:B------:R-:W-:-:S04]  /*01e0*/  UIADD3 UR6, -UR6, 0x100000, URZ ;  /* 0x0010000006067890 */ /* 0x000fc8000fffe13f */
[----:B------:R-:W-:Y:S02]  /*01f0*/  USHF.L.U32 UR7, UR6, 0xb, URZ ;  /* 0x0000000b06077899 */ /* 0x000fe4000800063f */
[----:B------:R-:W-:Y:S02]  /*0200*/  USHF.L.U32 UR6, UR6, 0x1, URZ ;  /* 0x0000000106067899 */ /* 0x000fe4000800063f */
[----:B0-----:R-:W-:Y:S02]  /*0210*/  ULEA UR8, UR8, UR4, 0x18 ;  /* 0x0000000408087291 */ /* 0x001fe4000f8ec03f */
[----:B------:R-:W-:-:S04]  /*0220*/  UIADD3 UR4, -UR5, 0x100000, URZ ;  /* 0x0010000005047890 */ /* 0x000fc8000fffe13f */
[----:B------:R-:W-:Y:S02]  /*0230*/  USHF.L.U32 UR5, UR4, 0xb, URZ ;  /* 0x0000000b04057899 */ /* 0x000fe4000800063f */
[----:B------:R-:W-:Y:S01]  /*0240*/  USHF.L.U32 UR4, UR4, 0x1, URZ ;  /* 0x0000000104047899 */ /* 0x000fe2000800063f */
[----:B------:R-:W0:Y:S11]  /*0250*/  FENCE.VIEW.ASYNC.S ;  /* 0x00000000000073c6 */ /* 0x000e360000000000 */
[----:B0-----:R0:W1:Y:S01]  /*0260*/  SYNCS.EXCH.64 URZ, [UR8], UR4 ;  /* 0x00000004083f75b2 */ /* 0x0010620008000100 */
[----:B------:R0:W2:Y:S01]  /*0270*/  SYNCS.EXCH.64 URZ, [UR8+0x58], UR6 ;  /* 0x00005806083f75b2 */ /* 0x0000a20008000100 */
[----:B------:R0:W3:Y:S01]  /*0280*/  SYNCS.EXCH.64 URZ, [UR8+0x8], UR4 ;  /* 0x00000804083f75b2 */ /* 0x0000e20008000100 */
[----:B------:R0:W4:Y:S01]  /*0290*/  SYNCS.EXCH.64 URZ, [UR8+0x60], UR6 ;  /* 0x00006006083f75b2 */ /* 0x0001220008000100 */
[----:B------:R0:W0:Y:S01]  /*02a0*/  SYNCS.EXCH.64 URZ, [UR8+0x10], UR4 ;  /* 0x00001004083f75b2 */ /* 0x0000220008000100 */
        /* <DEDUP_REMOVED lines=17> */
[----:B------:R-:W-:Y:S01]  /*03c0*/  NOP ;  /* 0x0000000000007918 */ /* 0x000fe20000000000 */
.L_x_3:
[----:B0-----:R-:W-:Y:S05]  /*03d0*/  BSYNC B0 ;  /* 0x0000000000007941 */ /* 0x001fea0003800000 */
.L_x_2:
[----:B------:R-:W0:Y:S01]  /*03e0*/  SHFL.IDX PT, R6, R0, RZ, 0x1f ;  /* 0x00001fff00067589 */ /* 0x000e2200000e0000 */
[----:B------:R-:W-:Y:S01]  /*03f0*/  ELECT P0, URZ, PT ;  /* 0x00000000003f782f */ /* 0x000fe20003800000 */
[----:B------:R-:W-:Y:S01]  /*0400*/  NOP ;  /* 0x0000000000007918 */ /* 0x000fe20000000000 */
[----:B------:R-:W-:Y:S01]  /*0410*/  ELECT P1, URZ, PT ;  /* 0x00000000003f782f */ /* 0x000fe20003820000 */
[----:B------:R-:W5:Y:S01]  /*0420*/  SHFL.IDX PT, R3, R0, RZ, 0x1f ;  /* 0x00001fff00037589 */ /* 0x000f6200000e0000 */
[----:B------:R-:W-:Y:S01]  /*0430*/  UMOV UR4, 0x20 ;  /* 0x0000002000047882 */ /* 0x000fe20000000000 */
[----:B------:R-:W-:Y:S01]  /*0440*/  UMOV UR11, 0x80 ;  /* 0x00000080000b7882 */ /* 0x000fe20000000000 */
[----:B------:R-:W-:Y:S01]  /*0450*/  NOP ;  /* 0x0000000000007918 */ /* 0x000fe20000000000 */
[C---:B------:R-:W-:Y:S01]  /*0460*/  VIADD R33, R8.reuse, 0xffffffff ;  /* 0xffffffff08217836 */ /* 0x040fe20000000000 */
[----:B------:R-:W1:Y:S01]  /*0470*/  SHFL.IDX PT, R5, R5, RZ, 0x1f ;  /* 0x00001fff05057589 */ /* 0x000e6200000e0000 */
[----:B------:R-:W-:Y:S01]  /*0480*/  ULDC.64 UR36, c[0x0][0x208] ;  /* 0x0000820000247ab9 */ /* 0x000fe20000000a00 */
[----:B------:R-:W-:-:S02]  /*0490*/  ISETP.NE.AND P2, PT, R8, RZ, PT ;  /* 0x000000ff0800720c */ /* 0x000fc40003f45270 */
[----:B------:R-:W-:Y:S02]  /*04a0*/  ISETP.GE.U32.AND P3, PT, R33, 0x2, PT ;  /* 0x000000022100780c */ /* 0x000fe40003f66070 */
[----:B0-----:R-:W-:Y:S02]  /*04b0*/  ISETP.NE.OR P0, PT, R6, RZ, !P0 ;  /* 0x000000ff0600720c */ /* 0x001fe40004705670 */
[----:B-----5:R-:W-:Y:S02]  /*04c0*/  ISETP.NE.OR P1, PT, R3, RZ, !P1 ;  /* 0x000000ff0300720c */ /* 0x020fe40004f25670 */
[----:B------:R-:W-:-:S04]  /*04d0*/  SHF.R.S32.HI R3, RZ, 0x1f, R2 ;  /* 0x0000001fff037819 */ /* 0x000fc80000011402 */
[----:B------:R-:W-:-:S05]  /*04e0*/  LEA.HI R3, R3, R2, RZ, 0x2 ;  /* 0x0000000203037211 */ /* 0x000fca00078f10ff */
[----:B------:R-:W-:Y:S01]  /*04f0*/  VOTEU.ALL UP0, P0 ;  /* 0x00000000003f7886 */ /* 0x000fe20000000000 */
[----:B------:R-:W-:Y:S01]  /*0500*/  LOP3.LUT R3, R3, 0xfffffffc, RZ, 0xc0, !PT ;  /* 0xfffffffc03037812 */ /* 0x000fe200078ec0ff */
[----:B------:R-:W-:-:S03]  /*0510*/  VOTEU.ALL UP1, P1 ;  /* 0x00000000003f7886 */ /* 0x000fc60000820000 */
[----:B------:R-:W0:Y:S01]  /*0520*/  @!UP0 S2UR UR7, SR_CgaCtaId ;  /* 0x00000000000789c3 */ /* 0x000e220000008800 */
[----:B------:R-:W-:Y:S01]  /*0530*/  @!UP0 UMOV UR6, 0x400 ;  /* 0x0000040000068882 */ /* 0x000fe20000000000 */
[----:B------:R-:W-:-:S04]  /*0540*/  @!UP0 UIADD3 UR4, -UR4, 0x100000, URZ ;  /* 0x0010000004048890 */ /* 0x000fc8000fffe13f */
[----:B------:R-:W-:Y:S02]  /*0550*/  @!UP0 USHF.L.U32 UR5, UR4, 0xb, URZ ;  /* 0x0000000b04058899 */ /* 0x000fe4000800063f */
[----:B------:R-:W-:Y:S01]  /*0560*/  @!UP0 USHF.L.U32 UR4, UR4, 0x1, URZ ;  /* 0x0000000104048899 */ /* 0x000fe2000800063f */
[----:B------:R-:W-:Y:S01]  /*0570*/  IMAD.IADD R0, R2, 0x1, -R3 ;  /* 0x0000000102007824 */ /* 0x000fe200078e0a03 */
[----:B------:R-:W-:Y:S01]  /*0580*/  @!UP1 UMOV UR9, 0x400 ;  /* 0x0000040000099882 */ /* 0x000fe20000000000 */
[----:B------:R-:W-:Y:S01]  /*0590*/  VOTEU.ALL UP2, P1 ;  /* 0x00000000003f7886 */ /* 0x000fe20000840000 */
[----:B------:R-:W-:Y:S01]  /*05a0*/  VOTEU.ALL UP3, P1 ;  /* 0x00000000003f7886 */ /* 0x000fe20000860000 */
[----:B------:R-:W-:Y:S01]  /*05b0*/  VOTEU.ALL UP4, P1 ;  /* 0x00000000003f7886 */ /* 0x000fe20000880000 */
[----:B------:R-:W5:Y:S01]  /*05c0*/  @!UP1 S2UR UR10, SR_CgaCtaId ;  /* 0x00000000000a99c3 */ /* 0x000f620000008800 */
[----:B------:R-:W-:Y:S01]  /*05d0*/  VOTEU.ALL UP5, P1 ;  /* 0x00000000003f7886 */ /* 0x000fe200008a0000 */
[----:B------:R-:W-:-:S04]  /*05e0*/  SHF.R.S32.HI R3, RZ, 0x1f, R4 ;  /* 0x0000001fff037819 */ /* 0x000fc80000011404 */
[----:B------:R-:W-:-:S04]  /*05f0*/  LEA.HI R3, R3, R4, RZ, 0x7 ;  /* 0x0000000403037211 */ /* 0x000fc800078f38ff */
[----:B------:R-:W-:-:S05]  /*0600*/  LOP3.LUT R3, R3, 0xffffff80, RZ, 0xc0, !PT ;  /* 0xffffff8003037812 */ /* 0x000fca00078ec0ff */
[----:B------:R-:W-:Y:S01]  /*0610*/  IMAD.IADD R3, R4, 0x1, -R3 ;  /* 0x0000000104037824 */ /* 0x000fe200078e0a03 */
[----:B0-----:R-:W-:Y:S02]  /*0620*/  @!UP0 ULEA UR8, UR7, UR6, 0x18 ;  /* 0x0000000607088291 */ /* 0x001fe4000f8ec03f */
[----:B------:R-:W-:-:S04]  /*0630*/  @!UP1 UIADD3 UR6, -UR11, 0x100000, URZ ;  /* 0x001000000b069890 */ /* 0x000fc8000fffe13f */
[----:B------:R-:W-:Y:S02]  /*0640*/  @!UP1 USHF.L.U32 UR7, UR6, 0xb, URZ ;  /* 0x0000000b06079899 */ /* 0x000fe4000800063f */
[----:B------:R-:W-:Y:S01]  /*0650*/  @!UP1 USHF.L.U32 UR6, UR6, 0x1, URZ ;  /* 0x0000000106069899 */ /* 0x000fe2000800063f */
[----:B------:R-:W-:Y:S01]  /*0660*/  VOTEU.ALL UP0, P0 ;  /* 0x00000000003f7886 */ /* 0x000fe20000000000 */
[----:B-----5:R-:W-:Y:S01]  /*0670*/  @!UP1 ULEA UR9, UR10, UR9, 0x18 ;  /* 0x000000090a099291 */ /* 0x020fe2000f8ec03f */
[----:B------:R-:W-:Y:S02]  /*0680*/  VOTEU.ALL UP1, P0 ;  /* 0x00000000003f7886 */ /* 0x000fe40000020000 */
[----:B------:R-:W-:Y:S01]  /*0690*/  ULDC.64 UR10, c[0x0][0x598] ;  /* 0x00016600000a7ab9 */ /* 0x000fe20000000a00 */
[----:B------:R-:W-:Y:S01]  /*06a0*/  ISETP.NE.AND P0, PT, R0, 0x3, PT ;  /* 0x000000030000780c */ /* 0x000fe20003f05270 */
[----:B------:R-:W0:Y:S02]  /*06b0*/  FENCE.VIEW.ASYNC.S ;  /* 0x00000000000073c6 */ /* 0x000e240000000000 */
[----:B0-----:R0:W1:Y:S01]  /*06c0*/  @!UP0 SYNCS.EXCH.64 URZ, [UR8+0xe0], UR4 ;  /* 0x0000e004083f85b2 */ /* 0x0010620008000100 */
[----:B------:R-:W-:-:S02]  /*06d0*/  ISETP.NE.U32.AND P1, PT, RZ, UR10, PT ;  /* 0x0000000aff007c0c */ /* 0x000fc4000bf25070 */
[----:B------:R-:W-:Y:S02]  /*06e0*/  ISETP.EQ.OR P0, PT, R0, RZ, !P0 ;  /* 0x000000ff0000720c */ /* 0x000fe40004702670 */
[----:B------:R-:W-:Y:S02]  /*06f0*/  ISETP.NE.AND.EX P1, PT, RZ, UR11, PT, P1 ;  /* 0x0000000bff007c0c */ /* 0x000fe4000bf25310 */
[----:B------:R-:W-:-:S04]  /*0700*/  ISETP.EQ.AND P0, PT, R8, RZ, P0 ;  /* 0x000000ff0800720c */ /* 0x000fc80000702270 */
[----:B------:R-:W-:-:S04]  /*0710*/  SEL R16, RZ, 0x1, !P0 ;  /* 0x00000001ff107807 */ /* 0x000fc80004000000 */
[----:B------:R-:W-:Y:S01]  /*0720*/  SEL R16, R16, 0x2, P3 ;  /* 0x0000000210107807 */ /* 0x000fe20001800000 */
[----:B------:R0:W1:Y:S01]  /*0730*/  @!UP1 SYNCS.EXCH.64 URZ, [UR8+0xe8], UR4 ;  /* 0x0000e804083f95b2 */ /* 0x0000620008000100 */
[----:B------:R-:W-:Y:S01]  /*0740*/  NOP ;  /* 0x0000000000007918 */ /* 0x000fe20000000000 */
[----:B------:R0:W1:Y:S01]  /*0750*/  @!UP2 SYNCS.EXCH.64 URZ, [UR9+0xc0], UR6 ;  /* 0x0000c006093fa5b2 */ /* 0x0000620008000100 */
[----:B------:R0:W1:Y:S01]  /*0760*/  @!UP3 SYNCS.EXCH.64 URZ, [UR9+0xc8], UR6 ;  /* 0x0000c806093fb5b2 */ /* 0x0000620008000100 */
[----:B------:R0:W1:Y:S01]  /*0770*/  @!UP4 SYNCS.EXCH.64 URZ, [UR9+0xd0], UR6 ;  /* 0x0000d006093fc5b2 */ /* 0x0000620008000100 */
[----:B------:R0:W1:Y:S01]  /*0780*/  @!UP5 SYNCS.EXCH.64 URZ, [UR9+0xd8], UR6 ;  /* 0x0000d806093fd5b2 */ /* 0x0000620008000100 */
[----:B------:R-:W-:Y:S01]  /*0790*/  NOP ;  /* 0x0000000000007918 */ /* 0x000fe20000000000 */
[----:B-1234-:R-:W-:Y:S06]  /*07a0*/  BAR.SYNC.DEFER_BLOCKING 0x0 ;  /* 0x0000000000007b1d */ /* 0x01efec0000010000 */
[----:B0-----:R-:W-:Y:S05]  /*07b0*/  @!P1 BRA `(.L_x_4) ;  /* 0x00000000001c9947 */ /* 0x001fea0003800000 */
[----:B------:R-:W0:Y:S02]  /*07c0*/  LDC.64 R6, c[0x0][0x598] ;  /* 0x00016600ff067b82 */ /* 0x000e240000000a00 */
[----:B0-----:R-:W2:Y:S02]  /*07d0*/  LDG.E.64 R6, desc[UR36][R6.64] ;  /* 0x0000002406067981 */ /* 0x001ea4000c1e1b00 */
[----:B--2---:R-:W-:-:S04]  /*07e0*/  ISETP.NE.U32.AND P0, PT, R6, RZ, PT ;  /* 0x000000ff0600720c */ /* 0x004fc80003f05070 */
[----:B------:R-:W-:-:S13]  /*07f0*/  ISETP.NE.AND.EX P0, PT, R7, RZ, PT, P0 ;  /* 0x000000ff0700720c */ /* 0x000fda0003f05300 */
[----:B------:R-:W-:Y:S05]  /*0800*/  @!P0 BRA `(.L_x_4) ;  /* 0x0000000000088947 */ /* 0x000fea0003800000 */
[----:B------:R1:W5:Y:S01]  /*0810*/  LD.E R153, desc[UR36][R6.64] ;  /* 0x0000002406997980 */ /* 0x000362000c101900 */
[----:B------:R-:W-:Y:S05]  /*0820*/  BRA `(.L_x_5) ;  /* 0x0000000000247947 */ /* 0x000fea0003800000 */
.L_x_4:
[----:B------:R-:W-:Y:S02]  /*0830*/  ULDC.64 UR4, c[0x0][0x588] ;  /* 0x0001620000047ab9 */ /* 0x000fe40000000a00 */
[----:B------:R-:W-:-:S04]  /*0840*/  ISETP.NE.U32.AND P0, PT, RZ, UR4, PT ;  /* 0x00000004ff007c0c */ /* 0x000fc8000bf05070 */
[----:B------:R-:W-:-:S13]  /*0850*/  ISETP.NE.AND.EX P0, PT, RZ, UR5, PT, P0 ;  /* 0x00000005ff007c0c */ /* 0x000fda000bf05300 */
[----:B------:R-:W-:Y:S05]  /*0860*/  @!P0 BRA `(.L_x_6) ;  /* 0x00000000000c8947 */ /* 0x000fea0003800000 */
[----:B------:R-:W0:Y:S02]  /*0870*/  LDC.64 R6, c[0x0][0x588] ;  /* 0x00016200ff067b82 */ /* 0x000e240000000a00 */
[----:B0-----:R0:W5:Y:S01]  /*0880*/  LDG.E R153, desc[UR36][R6.64] ;  /* 0x0000002406997981 */ /* 0x001162000c1e1900 */
[----:B------:R-:W-:Y:S05]  /*0890*/  BRA `(.L_x_5) ;  /* 0x0000000000087947 */ /* 0x000fea0003800000 */
.L_x_6:
[----:B------:R-:W-:Y:S02]  /*08a0*/  ULDC UR4, c[0x0][0x580] ;  /* 0x0001600000047ab9 */ /* 0x000fe40000000800 */
[----:B------:R-:W-:-:S07]  /*08b0*/  IMAD.U32 R153, RZ, RZ, UR4 ;  /* 0x00000004ff997e24 */ /* 0x000fce000f8e00ff */
.L_x_5:
[----:B------:R-:W-:Y:S02]  /*08c0*/  ULDC.64 UR4, c[0x0][0x5a0] ;  /* 0x0001680000047ab9 */ /* 0x000fe40000000a00 */
[----:B------:R-:W-:-:S04]  /*08d0*/  ISETP.NE.U32.AND P0, PT, RZ, UR4, PT ;  /* 0x00000004ff007c0c */ /* 0x000fc8000bf05070 */
[----:B------:R-:W-:-:S13]  /*08e0*/  ISETP.NE.AND.EX P0, PT, RZ, UR5, PT, P0 ;  /* 0x00000005ff007c0c */ /* 0x000fda000bf05300 */
[----:B------:R-:W-:Y:S05]  /*08f0*/  @!P0 BRA `(.L_x_7) ;  /* 0x00000000001c8947 */ /* 0x000fea0003800000 */
[----:B01----:R-:W0:Y:S02]  /*0900*/  LDC.64 R6, c[0x0][0x5a0] ;  /* 0x00016800ff067b82 */ /* 0x003e240000000a00 */
[----:B0-----:R-:W2:Y:S02]  /*0910*/  LDG.E.64 R6, desc[UR36][R6.64] ;  /* 0x0000002406067981 */ /* 0x001ea4000c1e1b00 */
[----:B--2---:R-:W-:-:S04]  /*0920*/  ISETP.NE.U32.AND P0, PT, R6, RZ, PT ;  /* 0x000000ff0600720c */ /* 0x004fc80003f05070 */
[----:B------:R-:W-:-:S13]  /*0930*/  ISETP.NE.AND.EX P0, PT, R7, RZ, PT, P0 ;  /* 0x000000ff0700720c */ /* 0x000fda0003f05300 */
[----:B------:R-:W-:Y:S05]  /*0940*/  @!P0 BRA `(.L_x_7) ;  /* 0x0000000000088947 */ /* 0x000fea0003800000 */
[----:B------:R3:W5:Y:S01]  /*0950*/  LD.E R152, desc[UR36][R6.64] ;  /* 0x0000002406987980 */ /* 0x000762000c101900 */
[----:B------:R-:W-:Y:S05]  /*0960*/  BRA `(.L_x_8) ;  /* 0x0000000000247947 */ /* 0x000fea0003800000 */
.L_x_7:
[----:B------:R-:W-:Y:S02]  /*0970*/  ULDC.64 UR4, c[0x0][0x590] ;  /* 0x0001640000047ab9 */ /* 0x000fe40000000a00 */
[----:B------:R-:W-:-:S04]  /*0980*/  ISETP.NE.U32.AND P0, PT, RZ, UR4, PT ;  /* 0x00000004ff007c0c */ /* 0x000fc8000bf05070 */
[----:B------:R-:W-:-:S13]  /*0990*/  ISETP.NE.AND.EX P0, PT, RZ, UR5, PT, P0 ;  /* 0x00000005ff007c0c */ /* 0x000fda000bf05300 */
[----:B------:R-:W-:Y:S05]  /*09a0*/  @!P0 BRA `(.L_x_9) ;  /* 0x00000000000c8947 */ /* 0x000fea0003800000 */
[----:B01----:R-:W0:Y:S02]  /*09b0*/  LDC.64 R6, c[0x0][0x590] ;  /* 0x00016400ff067b82 */ /* 0x003e240000000a00 */
[----:B0-----:R2:W5:Y:S01]  /*09c0*/  LDG.E R152, desc[UR36][R6.64] ;  /* 0x0000002406987981 */ /* 0x001562000c1e1900 */
[----:B------:R-:W-:Y:S05]  /*09d0*/  BRA `(.L_x_8) ;  /* 0x0000000000087947 */ /* 0x000fea0003800000 */
.L_x_9:
[----:B------:R-:W-:Y:S02]  /*09e0*/  ULDC UR4, c[0x0][0x584] ;  /* 0x0001610000047ab9 */ /* 0x000fe40000000800 */
[----:B------:R-:W-:-:S07]  /*09f0*/  IMAD.U32 R152, RZ, RZ, UR4 ;  /* 0x00000004ff987e24 */ /* 0x000fce000f8e00ff */
.L_x_8:
[----:B------:R-:W4:Y:S01]  /*0a00*/  LDC R2, c[0x0][0x65c] ;  /* 0x00019700ff027b82 */ /* 0x000f220000000800 */
[----:B------:R-:W4:Y:S01]  /*0a10*/  S2R R14, SR_CTAID.Y ;  /* 0x00000000000e7919 */ /* 0x000f220000002600 */
[----:B------:R-:W-:Y:S01]  /*0a20*/  ULDC UR6, c[0x0][0x28c] ;  /* 0x0000a30000067ab9 */ /* 0x000fe20000000800 */
[----:B------:R-:W-:Y:S01]  /*0a30*/  ISETP.NE.AND P0, PT, R8, 0x2, PT ;  /* 0x000000020800780c */ /* 0x000fe20003f05270 */
[----:B------:R-:W-:Y:S01]  /*0a40*/  UIADD3 UR6, UR6, 0x3f, URZ ;  /* 0x0000003f06067890 */ /* 0x000fe2000fffe03f */
[----:B0123--:R-:W0:Y:S01]  /*0a50*/  S2R R6, SR_CTAID.X ;  /* 0x0000000000067919 */ /* 0x00fe220000002500 */
[----:B------:R-:W-:Y:S01]  /*0a60*/  IMAD.MOV.U32 R7, RZ, RZ, RZ ;  /* 0x000000ffff077224 */ /* 0x000fe200078e00ff */
[----:B------:R-:W-:Y:S01]  /*0a70*/  UMOV UR39, URZ ;  /* 0x0000003f00277c82 */ /* 0x000fe20008000000 */
[----:B------:R-:W-:Y:S01]  /*0a80*/  USHF.R.S32.HI UR7, URZ, 0x1f, UR6 ;  /* 0x0000001f3f077899 */ /* 0x000fe20008011406 */
[----:B------:R-:W-:Y:S01]  /*0a90*/  UMOV UR38, URZ ;  /* 0x0000003f00267c82 */ /* 0x000fe20008000000 */
[----:B------:R-:W-:-:S02]  /*0aa0*/  ULDC.64 UR8, c[0x0][0x650] ;  /* 0x0001940000087ab9 */ /* 0x000fc40000000a00 */
[----:B------:R-:W-:-:S04]  /*0ab0*/  ULEA.HI UR7, UR7, UR6, URZ, 0x6 ;  /* 0x0000000607077291 */ /* 0x000fc8000f8f303f */
[----:B------:R-:W-:Y:S01]  /*0ac0*/  USHF.R.S32.HI UR40, URZ, 0x6, UR7 ;  /* 0x000000063f287899 */ /* 0x000fe20008011407 */
[----:B----4-:R-:W-:-:S13]  /*0ad0*/  ISETP.NE.AND P1, PT, R2, 0x1, PT ;  /* 0x000000010200780c */ /* 0x010fda0003f25270 */
[----:B------:R-:W0:Y:S01]  /*0ae0*/  @P1 LDC R19, c[0x0][0x10] ;  /* 0x00000400ff131b82 */ /* 0x000e220000000800 */
[----:B------:R-:W-:Y:S02]  /*0af0*/  @P1 IMAD.MOV.U32 R8, RZ, RZ, R14 ;  /* 0x000000ffff081224 */ /* 0x000fe400078e000e */
[----:B------:R-:W-:Y:S02]  /*0b00*/  @P1 IMAD.MOV.U32 R9, RZ, RZ, RZ ;  /* 0x000000ffff091224 */ /* 0x000fe400078e00ff */
[----:B------:R-:W-:-:S03]  /*0b10*/  @P1 IMAD.MOV.U32 R17, RZ, RZ, RZ ;  /* 0x000000ffff111224 */ /* 0x000fc600078e00ff */
[----:B------:R-:W1:Y:S01]  /*0b20*/  @!P1 LDC R11, c[0x0][0xc] ;  /* 0x00000300ff0b9b82 */ /* 0x000e620000000800 */
[----:B------:R-:W-:Y:S01]  /*0b30*/  ULDC UR4, c[0x0][0xc] ;  /* 0x0000030000047ab9 */ /* 0x000fe20000000800 */
[----:B------:R-:W-:Y:S02]  /*0b40*/  ULDC UR5, c[0x0][0x10] ;  /* 0x0000040000057ab9 */ /* 0x000fe40000000800 */
[----:B------:R-:W-:-:S04]  /*0b50*/  UIMAD.WIDE.U32 UR4, UR4, UR5, URZ ;  /* 0x00000005040472a5 */ /* 0x000fc8000f8e003f */
[----:B------:R-:W2:Y:S01]  /*0b60*/  LDC R2, c[0x0][0x14] ;  /* 0x00000500ff027b82 */ /* 0x000ea20000000800 */
[----:B0-----:R-:W-:-:S04]  /*0b70*/  @P1 IMAD.WIDE.U32 R18, R6, R19, R8 ;  /* 0x0000001306121225 */ /* 0x001fc800078e0008 */
[----:B------:R-:W-:Y:S02]  /*0b80*/  @P1 IMAD.IADD R17, R19, 0x1, R17 ;  /* 0x0000000113111824 */ /* 0x000fe400078e0211 */
[----:B-1----:R-:W-:-:S04]  /*0b90*/  @!P1 IMAD.WIDE.U32 R8, R11, R14, R6 ;  /* 0x0000000e0b089225 */ /* 0x002fc800078e0006 */
[----:B------:R-:W-:Y:S02]  /*0ba0*/  @!P1 IMAD.MOV.U32 R18, RZ, RZ, R8 ;  /* 0x000000ffff129224 */ /* 0x000fe400078e0008 */
[----:B------:R-:W-:Y:S02]  /*0bb0*/  @!P1 IMAD.MOV.U32 R17, RZ, RZ, R9 ;  /* 0x000000ffff119224 */ /* 0x000fe400078e0009 */
[----:B--2---:R-:W-:-:S04]  /*0bc0*/  IMAD.WIDE.U32 R12, R2, UR4, RZ ;  /* 0x00000004020c7c25 */ /* 0x004fc8000f8e00ff */
[----:B------:R-:W-:Y:S01]  /*0bd0*/  IMAD R23, R2, UR5, RZ ;  /* 0x0000000502177c24 */ /* 0x000fe2000f8e02ff */
[----:B------:R0:W-:Y:S03]  /*0be0*/  STL.64 [R1], R12 ;  /* 0x0000000c01007387 */ /* 0x0001e60000100a00 */
[----:B------:R-:W-:Y:S01]  /*0bf0*/  IMAD.IADD R23, R13, 0x1, R23 ;  /* 0x000000010d177824 */ /* 0x000fe200078e0217 */
[----:B------:R-:W-:Y:S06]  /*0c00*/  @P0 BRA `(.L_x_10) ;  /* 0x0000000000200947 */ /* 0x000fec0003800000 */
[----:B------:R-:W-:Y:S01]  /*0c10*/  UISETP.GE.U32.AND UP0, UPT, UR40, 0xb, UPT ;  /* 0x0000000b2800788c */ /* 0x000fe2000bf06070 */
[----:B------:R-:W-:Y:S01]  /*0c20*/  IADD3 R18, P0, R18, R12, RZ ;  /* 0x0000000c12127210 */ /* 0x000fe20007f1e0ff */
[----:B------:R-:W-:Y:S01]  /*0c30*/  UIMAD.WIDE.U32 UR4, UR40, -0x45d1745d, URZ ;  /* 0xba2e8ba3280478a5 */ /* 0x000fe2000f8e003f */
[----:B------:R-:W-:-:S03]  /*0c40*/  UMOV UR38, URZ ;  /* 0x0000003f00267c82 */ /* 0x000fc60008000000 */
[----:B------:R-:W-:Y:S01]  /*0c50*/  USHF.R.U32.HI UR4, URZ, 0x3, UR5 ;  /* 0x000000033f047899 */ /* 0x000fe20008011605 */
[----:B------:R-:W-:-:S03]  /*0c60*/  IMAD.X R17, R23, 0x1, R17, P0 ;  /* 0x0000000117117824 */ /* 0x000fc600000e0611 */
[----:B------:R-:W-:Y:S02]  /*0c70*/  UIMAD UR39, UR4, -0xb, UR40 ;  /* 0xfffffff5042778a4 */ /* 0x000fe4000f8e0228 */
[----:B------:R-:W-:-:S12]  /*0c80*/  @UP0 ULOP3.LUT UR38, UR4, 0x1, URZ, 0xc0, !UPT ;  /* 0x0000000104260892 */ /* 0x000fd8000f8ec03f */
.L_x_10:
[----:B------:R-:W-:Y:S01]  /*0c90*/  ISETP.GE.U32.AND P0, PT, R18, UR8, PT ;  /* 0x0000000812007c0c */ /* 0x000fe2000bf06070 */
[----:B------:R-:W-:Y:S01]  /*0ca0*/  IMAD.MOV.U32 R19, RZ, RZ, -0x1 ;  /* 0xffffffffff137424 */ /* 0x000fe200078e00ff */
[----:B------:R-:W-:Y:S01]  /*0cb0*/  PRMT R8, RZ, 0x7610, R8 ;  /* 0x00007610ff087816 */ /* 0x000fe20000000008 */
[----:B------:R-:W-:Y:S01]  /*0cc0*/  IMAD.MOV.U32 R22, RZ, RZ, -0x1 ;  /* 0xffffffffff167424 */ /* 0x000fe200078e00ff */
[----:B------:R-:W-:Y:S01]  /*0cd0*/  ISETP.GE.U32.AND.EX P0, PT, R17, UR9, PT, P0 ;  /* 0x0000000911007c0c */ /* 0x000fe2000bf06100 */
[----:B------:R-:W-:-:S12]  /*0ce0*/  IMAD.MOV.U32 R2, RZ, RZ, -0x1 ;  /* 0xffffffffff027424 */ /* 0x000fd800078e00ff */
[----:B------:R-:W-:Y:S05]  /*0cf0*/  @P0 BRA `(.L_x_11) ;  /* 0x00000004005c0947 */ /* 0x000fea0003800000 */
[----:B------:R-:W1:Y:S01]  /*0d00*/  LDC.64 R20, c[0x0][0x628] ;  /* 0x00018a00ff147b82 */ /* 0x000e620000000a00 */
[----:B------:R-:W-:Y:S02]  /*0d10*/  IMAD.MOV.U32 R8, RZ, RZ, R18 ;  /* 0x000000ffff087224 */ /* 0x000fe400078e0012 */
[----:B------:R-:W-:-:S05]  /*0d20*/  IMAD.MOV.U32 R9, RZ, RZ, R17 ;  /* 0x000000ffff097224 */ /* 0x000fca00078e0011 */
[----:B------:R-:W2:Y:S08]  /*0d30*/  LDC R2, c[0x0][0x630] ;  /* 0x00018c00ff027b82 */ /* 0x000eb00000000800 */
[----:B------:R-:W3:Y:S01]  /*0d40*/  LDC.64 R24, c[0x0][0x620] ;  /* 0x00018800ff187b82 */ /* 0x000ee20000000a00 */
[----:B-1----:R-:W-:-:S04]  /*0d50*/  ISETP.NE.U32.AND P0, PT, R20, RZ, PT ;  /* 0x000000ff1400720c */ /* 0x002fc80003f05070 */
[----:B------:R-:W-:-:S13]  /*0d60*/  ISETP.NE.AND.EX P0, PT, R21, RZ, PT, P0 ;  /* 0x000000ff1500720c */ /* 0x000fda0003f05300 */
[----:B--23--:R-:W-:Y:S05]  /*0d70*/  @!P0 BRA `(.L_x_12) ;  /* 0x0000000000288947 */ /* 0x00cfea0003800000 */
[----:B0-----:R-:W0:Y:S02]  /*0d80*/  LDC R13, c[0x0][0x634] ;  /* 0x00018d00ff0d7b82 */ /* 0x001e240000000800 */
[----:B0-----:R-:W-:-:S05]  /*0d90*/  IADD3 R13, P0, R18, R13, RZ ;  /* 0x0000000d120d7210 */ /* 0x001fca0007f1e0ff */
[----:B------:R-:W-:-:S04]  /*0da0*/  IMAD.X R15, RZ, RZ, R17, P0 ;  /* 0x000000ffff0f7224 */ /* 0x000fc800000e0611 */
[----:B------:R-:W-:-:S04]  /*0db0*/  IMAD.WIDE.U32 R8, R15, R20, RZ ;  /* 0x000000140f087225 */ /* 0x000fc800078e00ff */
[----:B------:R-:W-:-:S04]  /*0dc0*/  IMAD.WIDE.U32 R10, P0, R13, R21, R8 ;  /* 0x000000150d0a7225 */ /* 0x000fc80007800008 */
[----:B------:R-:W-:-:S04]  /*0dd0*/  IMAD.WIDE.U32 R8, R13, R20, RZ ;  /* 0x000000140d087225 */ /* 0x000fc800078e00ff */
[----:B------:R-:W-:Y:S01]  /*0de0*/  IMAD.X R13, RZ, RZ, RZ, P0 ;  /* 0x000000ffff0d7224 */ /* 0x000fe200000e06ff */
[----:B------:R-:W-:Y:S01]  /*0df0*/  IADD3 RZ, P0, R9, R10, RZ ;  /* 0x0000000a09ff7210 */ /* 0x000fe20007f1e0ff */
[----:B------:R-:W-:-:S04]  /*0e00*/  IMAD.MOV.U32 R12, RZ, RZ, R11 ;  /* 0x000000ffff0c7224 */ /* 0x000fc800078e000b */
[----:B------:R-:W-:-:S08]  /*0e10*/  IMAD.WIDE.U32.X R8, R15, R21, R12, P0 ;  /* 0x000000150f087225 */ /* 0x000fd000000e040c */
.L_x_12:
[-CC-:B------:R-:W-:Y:S01]  /*0e20*/  SHF.R.U64 R31, R8, R2.reuse, R9.reuse ;  /* 0x00000002081f7219 */ /* 0x180fe20000001209 */
[----:B0-----:R-:W0:Y:S01]  /*0e30*/  LDC R12, c[0x0][0x618] ;  /* 0x00018600ff0c7b82 */ /* 0x001e220000000800 */
[----:B------:R-:W-:Y:S01]  /*0e40*/  SHF.R.U32.HI R7, RZ, R2, R9 ;  /* 0x00000002ff077219 */ /* 0x000fe20000011609 */
[----:B------:R-:W-:Y:S01]  /*0e50*/  ULDC UR4, c[0x0][0x150] ;  /* 0x0000540000047ab9 */ /* 0x000fe20000000800 */
[----:B------:R-:W-:Y:S01]  /*0e60*/  IADD3 R11, P0, RZ, -R31, RZ ;  /* 0x8000001fff0b7210 */ /* 0x000fe20007f1e0ff */
[----:B------:R-:W-:Y:S01]  /*0e70*/  IMAD.MOV.U32 R19, RZ, RZ, R17 ;  /* 0x000000ffff137224 */ /* 0x000fe200078e0011 */
[----:B------:R-:W-:-:S03]  /*0e80*/  I2FP.F32.U32 R2, R6 ;  /* 0x0000000600027245 */ /* 0x000fc60000201000 */
[----:B------:R-:W1:Y:S01]  /*0e90*/  LDC.64 R26, c[0x0][0x640] ;  /* 0x00019000ff1a7b82 */ /* 0x000e620000000a00 */
[----:B------:R-:W-:Y:S02]  /*0ea0*/  IMAD.X R13, RZ, RZ, ~R7, P0 ;  /* 0x000000ffff0d7224 */ /* 0x000fe400000e0e07 */
[----:B------:R-:W-:Y:S01]  /*0eb0*/  FMUL R2, R2, UR4 ;  /* 0x0000000402027c20 */ /* 0x000fe20008400000 */
[----:B------:R-:W-:Y:S01]  /*0ec0*/  IMAD.WIDE.U32 R8, R11, R24, R18 ;  /* 0x000000180b087225 */ /* 0x000fe200078e0012 */
[----:B------:R-:W-:-:S03]  /*0ed0*/  ULDC UR4, c[0x0][0x154] ;  /* 0x0000550000047ab9 */ /* 0x000fc60000000800 */
[----:B------:R-:W-:Y:S01]  /*0ee0*/  IMAD R10, R13, R24, RZ ;  /* 0x000000180d0a7224 */ /* 0x000fe200078e02ff */
[----:B------:R-:W2:Y:S01]  /*0ef0*/  LDC R7, c[0x0][0x144] ;  /* 0x00005100ff077b82 */ /* 0x000ea20000000800 */
[----:B------:R-:W3:Y:S02]  /*0f00*/  F2I.U32.TRUNC.NTZ R2, R2 ;  /* 0x0000000200027305 */ /* 0x000ee4000020f000 */
[----:B------:R-:W-:-:S04]  /*0f10*/  IMAD R11, R11, R25, R10 ;  /* 0x000000190b0b7224 */ /* 0x000fc800078e020a */
[----:B------:R-:W-:Y:S01]  /*0f20*/  IMAD.IADD R9, R9, 0x1, R11 ;  /* 0x0000000109097824 */ /* 0x000fe200078e020b */
[----:B------:R-:W4:Y:S01]  /*0f30*/  LDC R22, c[0x0][0x608] ;  /* 0x00018200ff167b82 */ /* 0x000f220000000800 */
[----:B------:R-:W-:-:S03]  /*0f40*/  IMAD.MOV.U32 R11, RZ, RZ, -0x1 ;  /* 0xffffffffff0b7424 */ /* 0x000fc600078e00ff */
[--C-:B0-----:R-:W-:Y:S02]  /*0f50*/  SHF.R.U64 R20, R8, R12, R9.reuse ;  /* 0x0000000c08147219 */ /* 0x101fe40000001209 */
[----:B------:R-:W-:Y:S02]  /*0f60*/  I2FP.F32.U32 R8, R14 ;  /* 0x0000000e00087245 */ /* 0x000fe40000201000 */
[----:B------:R-:W0:Y:S01]  /*0f70*/  LDC R24, c[0x0][0x658] ;  /* 0x00019600ff187b82 */ /* 0x000e220000000800 */
[----:B-1----:R-:W-:Y:S01]  /*0f80*/  ISETP.NE.U32.AND P0, PT, R26, RZ, PT ;  /* 0x000000ff1a00720c */ /* 0x002fe20003f05070 */
[----:B---3--:R-:W-:Y:S02]  /*0f90*/  IMAD.MOV R10, RZ, RZ, -R2 ;  /* 0x000000ffff0a7224 */ /* 0x008fe400078e0a02 */
[----:B------:R-:W-:Y:S01]  /*0fa0*/  FMUL R8, R8, UR4 ;  /* 0x0000000408087c20 */ /* 0x000fe20008400000 */
[----:B------:R-:W-:Y:S02]  /*0fb0*/  SHF.R.U32.HI R9, RZ, R12, R9 ;  /* 0x0000000cff097219 */ /* 0x000fe40000011609 */
[----:B------:R-:W-:Y:S01]  /*0fc0*/  ISETP.NE.AND.EX P0, PT, R27, RZ, PT, P0 ;  /* 0x000000ff1b00720c */ /* 0x000fe20003f05300 */
[----:B------:R1:W3:Y:S01]  /*0fd0*/  F2I.U32.TRUNC.NTZ R15, R8 ;  /* 0x00000008000f7305 */ /* 0x0002e2000020f000 */
[----:B------:R-:W1:Y:S01]  /*0fe0*/  LDC R19, c[0x0][0x148] ;  /* 0x00005200ff137b82 */ /* 0x000e620000000800 */
[----:B--2---:R-:W-:-:S07]  /*0ff0*/  IMAD R2, R7, R10, R6 ;  /* 0x0000000a07027224 */ /* 0x004fce00078e0206 */
[----:B------:R-:W2:Y:S01]  /*1000*/  LDC R25, c[0x0][0x600] ;  /* 0x00018000ff197b82 */ /* 0x000ea20000000800 */
[-CC-:B----4-:R-:W-:Y:S02]  /*1010*/  SHF.R.U64 R32, R20, R22.reuse, R9.reuse ;  /* 0x0000001614207219 */ /* 0x190fe40000001209 */
[----:B------:R-:W-:Y:S01]  /*1020*/  SHF.R.U32.HI R7, RZ, R22, R9 ;  /* 0x00000016ff077219 */ /* 0x000fe20000011609 */
[----:B------:R-:W-:-:S04]  /*1030*/  IMAD.MOV.U32 R9, RZ, RZ, 0x1 ;  /* 0x00000001ff097424 */ /* 0x000fc800078e00ff */
[----:B------:R-:W4:Y:S01]  /*1040*/  LDC R28, c[0x0][0x648] ;  /* 0x00019200ff1c7b82 */ /* 0x000f220000000800 */
[-C--:B0-----:R-:W-:Y:S02]  /*1050*/  SHF.L.U32 R6, R11, R24.reuse, RZ ;  /* 0x000000180b067219 */ /* 0x081fe400000006ff */
[--C-:B------:R-:W-:Y:S02]  /*1060*/  SHF.R.U64 R22, R32, R24, R7.reuse ;  /* 0x0000001820167219 */ /* 0x100fe40000001207 */
[----:B------:R-:W-:Y:S02]  /*1070*/  LOP3.LUT R13, RZ, R6, RZ, 0x33, !PT ;  /* 0x00000006ff0d7212 */ /* 0x000fe400078e33ff */
[-C--:B------:R-:W-:Y:S01]  /*1080*/  SHF.R.U32.HI R7, RZ, R24.reuse, R7 ;  /* 0x00000018ff077219 */ /* 0x080fe20000011607 */
[----:B------:R-:W0:Y:S01]  /*1090*/  LDC R29, c[0x0][0x638] ;  /* 0x00018e00ff1d7b82 */ /* 0x000e220000000800 */
[----:B------:R-:W-:Y:S01]  /*10a0*/  SHF.L.U32 R12, R9, R24, RZ ;  /* 0x00000018090c7219 */ /* 0x000fe200000006ff */
[----:B------:R-:W-:-:S06]  /*10b0*/  IMAD.MOV.U32 R6, RZ, RZ, R22 ;  /* 0x000000ffff067224 */ /* 0x000fcc00078e0016 */
[----:B------:R-:W0:Y:S01]  /*10c0*/  LDC R30, c[0x0][0x610] ;  /* 0x00018400ff1e7b82 */ /* 0x000e220000000800 */
[----:B-1-3--:R-:W-:Y:S05]  /*10d0*/  @!P0 BRA `(.L_x_13) ;  /* 0x0000000000288947 */ /* 0x00afea0003800000 */
[----:B------:R-:W1:Y:S02]  /*10e0*/  LDC R11, c[0x0][0x64c] ;  /* 0x00019300ff0b7b82 */ /* 0x000e640000000800 */
[----:B-1----:R-:W-:-:S05]  /*10f0*/  IADD3 R11, P0, R22, R11, RZ ;  /* 0x0000000b160b7210 */ /* 0x002fca0007f1e0ff */
        /* <DEDUP_REMOVED lines=8> */
.L_x_13:
[----:B----4-:R-:W-:Y:S01]  /*1180*/  SHF.R.U64 R6, R6, R28, R7 ;  /* 0x0000001c06067219 */ /* 0x010fe20000001207 */
[----:B--2---:R-:W-:Y:S01]  /*1190*/  VIADD R7, R25, 0xffffffff ;  /* 0xffffffff19077836 */ /* 0x004fe20000000000 */
[----:B------:R-:W-:Y:S01]  /*11a0*/  LOP3.LUT R13, R32, R13, RZ, 0xc0, !PT ;  /* 0x0000000d200d7212 */ /* 0x000fe200078ec0ff */
[----:B------:R-:W-:Y:S02]  /*11b0*/  IMAD.MOV R15, RZ, RZ, -R15 ;  /* 0x000000ffff0f7224 */ /* 0x000fe400078e0a0f */
[----:B------:R-:W-:Y:S01]  /*11c0*/  IMAD.MOV R8, RZ, RZ, -R6 ;  /* 0x000000ffff087224 */ /* 0x000fe200078e0a06 */
[----:B------:R-:W-:Y:S01]  /*11d0*/  LOP3.LUT R7, R20, R7, RZ, 0xc0, !PT ;  /* 0x0000000714077212 */ /* 0x000fe200078ec0ff */
[----:B------:R-:W-:Y:S02]  /*11e0*/  IMAD R13, R12, R6, R13 ;  /* 0x000000060c0d7224 */ /* 0x000fe400078e020d */
[----:B------:R-:W-:Y:S02]  /*11f0*/  @P1 IMAD R2, R19, R15, R14 ;  /* 0x0000000f13021224 */ /* 0x000fe400078e020e */
[----:B0-----:R-:W-:-:S02]  /*1200*/  IMAD R6, R8, R29, R22 ;  /* 0x0000001d08067224 */ /* 0x001fc400078e0216 */
[----:B------:R-:W-:Y:S02]  /*1210*/  IMAD R2, R13, R30, R2 ;  /* 0x0000001e0d027224 */ /* 0x000fe400078e0202 */
[----:B------:R-:W-:Y:S02]  /*1220*/  IMAD R19, R6, R25, R7 ;  /* 0x0000001906137224 */ /* 0x000fe400078e0207 */
[----:B------:R-:W-:-:S03]  /*1230*/  IMAD.MOV.U32 R8, RZ, RZ, 0x1 ;  /* 0x00000001ff087424 */ /* 0x000fc600078e00ff */
[----:B------:R-:W-:Y:S02]  /*1240*/  SEL R22, R19, R2, !P1 ;  /* 0x0000000213167207 */ /* 0x000fe40004800000 */
[----:B------:R-:W-:Y:S01]  /*1250*/  SEL R19, R2, R19, !P1 ;  /* 0x0000001302137207 */ /* 0x000fe20004800000 */
[----:B------:R-:W-:-:S07]  /*1260*/  IMAD.MOV.U32 R2, RZ, RZ, R31 ;  /* 0x000000ffff027224 */ /* 0x000fce00078e001f */
.L_x_11:
[----:B------:R-:W-:Y:S05]  /*1270*/  @!P2 BRA `(.L_x_14) ;  /* 0x000000740090a947 */ /* 0x000fea0003800000 */
[----:B------:R-:W-:-:S13]  /*1280*/  ISETP.GT.U32.AND P0, PT, R33, 0x1, PT ;  /* 0x000000012100780c */ /* 0x000fda0003f04070 */
[----:B------:R-:W-:Y:S05]  /*1290*/  @P0 EXIT ;  /* 0x000000000000094d */ /* 0x000fea0003800000 */
.L_x_15:
[----:B------:R-:W-:-:S08]  /*12a0*/  NOP ;  /* 0x0000000000007918 */ /* 0x000fd00000000000 */
[----:B------:R-:W1:Y:S02]  /*12b0*/  USETMAXREG.TRY_ALLOC.CTAPOOL UP0, 0xe8 ;  /* 0x000000e8000079c8 */ /* 0x000e640008000600 */
[----:B-1----:R-:W-:-:S13]  /*12c0*/  PLOP3.LUT P0, PT, PT, PT, UP0, 0x80, 0x0 ;  /* 0x000000000000781c */ /* 0x002fda0003f0f008 */
[----:B------:R-:W-:Y:S05]  /*12d0*/  @!P0 BRA `(.L_x_15) ;  /* 0xfffffffc00f08947 */ /* 0x000fea000383ffff */
[----:B------:R-:W-:-:S13]  /*12e0*/  LOP3.LUT P0, RZ, R8, 0xff, RZ, 0xc0, !PT ;  /* 0x000000ff08ff7812 */ /* 0x000fda000780c0ff */
[----:B------:R-:W-:Y:S05]  /*12f0*/  @!P0 EXIT ;  /* 0x000000000000894d */ /* 0x000fea0003800000 */
[----:B------:R-:W1:Y:S01]  /*1300*/  S2UR UR4, SR_CgaCtaId ;  /* 0x00000000000479c3 */ /* 0x000e620000008800 */
[----:B------:R-:W-:Y:S01]  /*1310*/  VIADD R6, R5, 0xffffffff ;  /* 0xffffffff05067836 */ /* 0x000fe20000000000 */
[----:B------:R-:W-:Y:S01]  /*1320*/  SHF.R.S32.HI R0, RZ, 0x1f, R3 ;  /* 0x0000001fff007819 */ /* 0x000fe20000011403 */
[----:B------:R-:W-:Y:S01]  /*1330*/  UMOV UR41, 0x400 ;  /* 0x0000040000297882 */ /* 0x000fe20000000000 */
[----:B------:R-:W-:Y:S02]  /*1340*/  UISETP.LT.AND UP0, UPT, UR40, 0x1, UPT ;  /* 0x000000012800788c */ /* 0x000fe4000bf01270 */
[----:B------:R-:W-:Y:S01]  /*1350*/  R2UR UR42, R6 ;  /* 0x00000000062a72ca */ /* 0x000fe200000e0000 */
[----:B------:R-:W-:Y:S01]  /*1360*/  ULDC UR5, c[0x0][0x284] ;  /* 0x0000a10000057ab9 */ /* 0x000fe20000000800 */
[CC--:B------:R-:W-:Y:S01]  /*1370*/  LEA.HI R4, R0.reuse, R3.reuse, RZ, 0x2 ;  /* 0x0000000300047211 */ /* 0x0c0fe200078f10ff */
[----:B------:R-:W-:Y:S01]  /*1380*/  USEL UR43, UR40, 0x1, UP0 ;  /* 0x00000001282b7887 */ /* 0x000fe20008000000 */
[----:B------:R-:W-:Y:S01]  /*1390*/  LEA.HI R0, R0, R3, RZ, 0x5 ;  /* 0x0000000300007211 */ /* 0x000fe200078f28ff */
[----:B------:R-:W-:Y:S01]  /*13a0*/  USHF.L.U32 UR44, UR40, 0x1, URZ ;  /* 0x00000001282c7899 */ /* 0x000fe2000800063f */
[--C-:B------:R-:W-:Y:S01]  /*13b0*/  SHF.R.S32.HI R154, RZ, 0x2, R4.reuse ;  /* 0x00000002ff9a7819 */ /* 0x100fe20000011404 */
[----:B------:R-:W-:Y:S01]  /*13c0*/  UIADD3 UR43, -UR43, UR40, URZ ;  /* 0x000000282b2b7290 */ /* 0x000fe2000fffe13f */
[----:B------:R-:W-:-:S02]  /*13d0*/  SHF.R.S32.HI R5, RZ, 0x1f, R4 ;  /* 0x0000001fff057819 */ /* 0x000fc40000011404 */
[----:B------:R-:W-:Y:S02]  /*13e0*/  LOP3.LUT R156, R4, 0xfffffffc, RZ, 0xc0, !PT ;  /* 0xfffffffc049c7812 */ /* 0x000fe400078ec0ff */
[----:B------:R-:W-:Y:S01]  /*13f0*/  LEA.HI R5, R5, R154, RZ, 0x3 ;  /* 0x0000009a05057211 */ /* 0x000fe200078f18ff */
[----:B------:R-:W-:Y:S01]  /*1400*/  USHF.L.U32 UR42, UR42, 0x3, URZ ;  /* 0x000000032a2a7899 */ /* 0x000fe2000800063f */
[----:B------:R-:W-:Y:S01]  /*1410*/  ISETP.NE.AND P0, PT, R6, RZ, PT ;  /* 0x000000ff0600720c */ /* 0x000fe20003f05270 */
[----:B------:R-:W-:Y:S01]  /*1420*/  IMAD.IADD R156, R3, 0x1, -R156 ;  /* 0x00000001039c7824 */ /* 0x000fe200078e0a9c */
[----:B------:R-:W-:Y:S01]  /*1430*/  LOP3.LUT R5, R5, 0xfffffff8, RZ, 0xc0, !PT ;  /* 0xfffffff805057812 */ /* 0x000fe200078ec0ff */
[----:B-1----:R-:W-:Y:S02]  /*1440*/  ULEA UR41, UR4, UR41, 0x18 ;  /* 0x0000002904297291 */ /* 0x002fe4000f8ec03f */
[----:B------:R-:W-:Y:S01]  /*1450*/  IMAD.U32 R158, RZ, RZ, UR42 ;  /* 0x0000002aff9e7e24 */ /* 0x000fe2000f8e00ff */
[----:B------:R-:W-:Y:S01]  /*1460*/  SEL R163, RZ, 0x1, P0 ;  /* 0x00000001ffa37807 */ /* 0x000fe20000000000 */
[----:B------:R-:W-:Y:S01]  /*1470*/  IMAD.IADD R154, R154, 0x1, -R5 ;  /* 0x000000019a9a7824 */ /* 0x000fe200078e0a05 */
[----:B------:R-:W-:Y:S01]  /*1480*/  UIADD3 UR45, UR41, 0xc0, URZ ;  /* 0x000000c0292d7890 */ /* 0x000fe2000fffe03f */
[----:B------:R-:W-:-:S02]  /*1490*/  SHF.R.S32.HI R5, RZ, 0x5, R0 ;  /* 0x00000005ff057819 */ /* 0x000fc40000011400 */
[C---:B------:R-:W-:Y:S02]  /*14a0*/  LOP3.LUT R160, R158.reuse, 0x8, RZ, 0xc0, !PT ;  /* 0x000000089ea07812 */ /* 0x040fe400078ec0ff */
[--C-:B------:R-:W-:Y:S01]  /*14b0*/  SHF.R.S32.HI R155, RZ, 0x1f, R154.reuse ;  /* 0x0000001fff9b7819 */ /* 0x100fe2000001149a */
[C-C-:B------:R-:W-:Y:S01]  /*14c0*/  IMAD R161, R5.reuse, -0x10, -R154.reuse ;  /* 0xfffffff005a17824 */ /* 0x140fe200078e0a9a */
[----:B------:R-:W-:Y:S01]  /*14d0*/  LOP3.LUT R158, R158, 0x8, RZ, 0xc, !PT ;  /* 0x000000089e9e7812 */ /* 0x000fe200078e0cff */
[----:B------:R-:W-:Y:S01]  /*14e0*/  IMAD.U32 R159, RZ, RZ, UR45 ;  /* 0x0000002dff9f7e24 */ /* 0x000fe2000f8e00ff */
[----:B------:R-:W-:Y:S01]  /*14f0*/  LOP3.LUT R160, R160, 0x18, RZ, 0x3c, !PT ;  /* 0x00000018a0a07812 */ /* 0x000fe200078e3cff */
[----:B------:R-:W-:-:S04]  /*1500*/  IMAD.WIDE R154, R5, 0x10, R154 ;  /* 0x00000010059a7825 */ /* 0x000fc800078e029a */
[----:B------:R-:W-:Y:S02]  /*1510*/  VIADD R157, R159, UR42 ;  /* 0x0000002a9f9d7c36 */ /* 0x000fe40008000000 */
[----:B------:R-:W-:-:S07]  /*1520*/  VIADD R161, R161, UR5 ;  /* 0x00000005a1a17c36 */ /* 0x000fce0008000000 */
.L_x_295:
[----:B------:R-:W-:Y:S01]  /*1530*/  SHF.L.U32 R0, R163, 0x1f, RZ ;  /* 0x0000001fa3007819 */ /* 0x000fe200000006ff */
[----:B------:R-:W-:Y:S02]  /*1540*/  ULDC UR4, c[0x0][0x28c] ;  /* 0x0000a30000047ab9 */ /* 0x000fe40000000800 */
[----:B------:R-:W-:Y:S01]  /*1550*/  ISETP.LT.AND P1, PT, RZ, UR4, PT ;  /* 0x00000004ff007c0c */ /* 0x000fe2000bf21270 */
[----:B-1----:R-:W1:Y:S02]  /*1560*/  SYNCS.PHASECHK.TRANS64.TRYWAIT P0, [R159+UR42], R0 ;  /* 0x000000009f0075a7 */ /* 0x002e64000800016a */
[----:B-1-34-:R-:W-:Y:S10]  /*1570*/  @!P0 BRA `(.L_x_16) ;  /* 0x0000008400c48947 */ /* 0x01aff40003800000 */
.L_x_324:
[----:B------:R-:W-:Y:S05]  /*1580*/  @P1 BRA `(.L_x_17) ;  /* 0x0000000000401947 */ /* 0x000fea0003800000 */
[----:B-1----:R-:W-:Y:S01]  /*1590*/  MOV R0, 0x0 ;  /* 0x0000000000007802 */ /* 0x002fe20000000f00 */
[----:B------:R-:W-:Y:S01]  /*15a0*/  ULDC.64 UR4, c[0x4][0x68] ;  /* 0x01001a0000047ab9 */ /* 0x000fe20000000a00 */
[----:B------:R-:W-:Y:S01]  /*15b0*/  ULDC.64 UR6, c[0x4][0x8] ;  /* 0x0100020000067ab9 */ /* 0x000fe20000000a00 */
[----:B------:R-:W-:Y:S01]  /*15c0*/  IMAD.U32 R4, RZ, RZ, UR4 ;  /* 0x00000004ff047e24 */ /* 0x000fe2000f8e00ff */
[----:B------:R1:W2:Y:S01]  /*15d0*/  LDC.64 R14, c[0x4][R0] ;  /* 0x01000000000e7b82 */ /* 0x0002a20000000a00 */
[----:B------:R-:W-:Y:S01]  /*15e0*/  IMAD.U32 R5, RZ, RZ, UR5 ;  /* 0x00000005ff057e24 */ /* 0x000fe2000f8e00ff */
[----:B------:R-:W-:Y:S01]  /*15f0*/  ULDC.64 UR4, c[0x4][0x70] ;  /* 0x01001c0000047ab9 */ /* 0x000fe20000000a00 */
[----:B------:R-:W-:Y:S02]  /*1600*/  IMAD.U32 R10, RZ, RZ, UR6 ;  /* 0x00000006ff0a7e24 */ /* 0x000fe4000f8e00ff */
[----:B------:R-:W-:Y:S02]  /*1610*/  IMAD.U32 R6, RZ, RZ, UR4 ;  /* 0x00000004ff067e24 */ /* 0x000fe4000f8e00ff */
[----:B------:R-:W-:-:S02]  /*1620*/  IMAD.U32 R7, RZ, RZ, UR5 ;  /* 0x00000005ff077e24 */ /* 0x000fc4000f8e00ff */
[----:B------:R-:W-:Y:S02]  /*1630*/  IMAD.U32 R11, RZ, RZ, UR7 ;  /* 0x00000007ff0b7e24 */ /* 0x000fe4000f8e00ff */
[----:B------:R-:W-:Y:S02]  /*1640*/  IMAD.MOV.U32 R8, RZ, RZ, 0x1e1 ;  /* 0x000001e1ff087424 */ /* 0x000fe400078e00ff */
[----:B0-----:R-:W-:Y:S02]  /*1650*/  IMAD.MOV.U32 R12, RZ, RZ, 0x1 ;  /* 0x00000001ff0c7424 */ /* 0x001fe400078e00ff */
[----:B-1----:R-:W-:-:S07]  /*1660*/  IMAD.MOV.U32 R13, RZ, RZ, RZ ;  /* 0x000000ffff0d7224 */ /* 0x002fce00078e00ff */
[----:B------:R-:W-:-:S07]  /*1670*/  LEPC R20, `(.L_x_17) ;  /* 0x000000001014794e */ /* 0x000fce0000000000 */
[----:B--2--5:R-:W-:Y:S05]  /*1680*/  CALL.ABS.NOINC R14 ;  /* 0x000000000e007343 */ /* 0x024fea0003c00000 */
.L_x_17:
[----:B-1----:R-:W-:-:S04]  /*1690*/  LOP3.LUT R0, R16, 0x1, RZ, 0xfc, !PT ;  /* 0x0000000110007812 */ /* 0x002fc800078efcff */
[----:B------:R-:W-:-:S13]  /*16a0*/  ISETP.NE.AND P0, PT, R0, 0x3, PT ;  /* 0x000000030000780c */ /* 0x000fda0003f05270 */
[----:B------:R-:W-:Y:S05]  /*16b0*/  @!P0 BRA `(.L_x_18) ;  /* 0x0000000000048947 */ /* 0x000fea0003800000 */
[----:B------:R-:W-:Y:S01]  /*16c0*/  BPT.TRAP 0x1 ;  /* 0x000000040000795c */ /* 0x000fe20000300000 */
.L_x_18:
[----:B------:R-:W-:Y:S02]  /*16d0*/  IMAD.U32 R3, RZ, RZ, UR39 ;  /* 0x00000027ff037e24 */ /* 0x000fe4000f8e00ff */
[----:B------:R-:W-:-:S03]  /*16e0*/  IMAD.U32 R0, RZ, RZ, UR38 ;  /* 0x00000026ff007e24 */ /* 0x000fc6000f8e00ff */
[----:B------:R-:W-:Y:S02]  /*16f0*/  LEA R3, R3, UR41, 0x3 ;  /* 0x0000002903037c11 */ /* 0x000fe4000f8e18ff */
[----:B------:R-:W-:-:S04]  /*1700*/  SHF.L.U32 R0, R0, 0x1f, RZ ;  /* 0x0000001f00007819 */ /* 0x000fc800000006ff */
[----:B------:R1:W2:Y:S01]  /*1710*/  SYNCS.PHASECHK.TRANS64.TRYWAIT P1, [R3+URZ], R0 ;  /* 0x00000000030075a7 */ /* 0x0002a2000802017f */
[----:B------:R-:W-:Y:S05]  /*1720*/  @!P0 BRA `(.L_x_19) ;  /* 0x0000000000048947 */ /* 0x000fea0003800000 */
[----:B------:R-:W-:Y:S01]  /*1730*/  BPT.TRAP 0x1 ;  /* 0x000000040000795c */ /* 0x000fe20000300000 */
.L_x_19:
[----:B------:R-:W-:-:S05]  /*1740*/  IMAD.U32 R4, RZ, RZ, UR43 ;  /* 0x0000002bff047e24 */ /* 0x000fca000f8e00ff */
[----:B------:R-:W-:Y:S01]  /*1750*/  ISETP.GE.AND P2, PT, R4, 0x1, PT ;  /* 0x000000010400780c */ /* 0x000fe20003f46270 */
[----:B--2---:R-:W-:-:S12]  /*1760*/  @P1 BRA `(.L_x_20) ;  /* 0x0000000000081947 */ /* 0x004fd80003800000 */
[----:B------:R-:W2:Y:S02]  /*1770*/  SYNCS.PHASECHK.TRANS64.TRYWAIT P1, [R3+URZ], R0 ;  /* 0x00000000030075a7 */ /* 0x000ea4000802017f */
[----:B--2---:R-:W-:Y:S05]  /*1780*/  @!P1 BRA `(.L_x_21) ;  /* 0x0000008400549947 */ /* 0x004fea0003800000 */
.L_x_20:
[----:B------:R-:W-:Y:S05]  /*1790*/  WARPSYNC.ALL ;  /* 0x0000000000007948 */ /* 0x000fea0003800000 */
[----:B------:R-:W-:Y:S01]  /*17a0*/  UIADD3 UR4, UR41, 0x180, URZ ;  /* 0x0000018029047890 */ /* 0x000fe2000fffe03f */
[----:B------:R-:W-:Y:S01]  /*17b0*/  WARPGROUP.ARRIVE ;  /* 0x00000000000079c5 */ /* 0x000fe20000000000 */
[----:B------:R-:W-:Y:S02]  /*17c0*/  UIADD3 UR5, UR41, 0xb180, URZ ;  /* 0x0000b18029057890 */ /* 0x000fe4000fffe03f */
[----:B------:R-:W-:Y:S02]  /*17d0*/  USHF.R.U32.HI UR4, URZ, 0x4, UR4 ;  /* 0x000000043f047899 */ /* 0x000fe40008011604 */
[----:B------:R-:W-:-:S02]  /*17e0*/  USHF.R.U32.HI UR5, URZ, 0x4, UR5 ;  /* 0x000000043f057899 */ /* 0x000fc40008011605 */
[----:B------:R-:W-:Y:S02]  /*17f0*/  ULOP3.LUT UR4, UR4, 0x3fff, URZ, 0xc0, !UPT ;  /* 0x00003fff04047892 */ /* 0x000fe4000f8ec03f */
[----:B------:R-:W-:Y:S02]  /*1800*/  ULOP3.LUT UR5, UR5, 0x3fff, URZ, 0xc0, !UPT ;  /* 0x00003fff05057892 */ /* 0x000fe4000f8ec03f */
[----:B------:R-:W-:Y:S02]  /*1810*/  ULOP3.LUT UR11, UR4, 0x10000, URZ, 0xfc, !UPT ;  /* 0x00010000040b7892 */ /* 0x000fe4000f8efc3f */
[----:B------:R-:W-:Y:S02]  /*1820*/  ULOP3.LUT UR10, UR5, 0x10000, URZ, 0xfc, !UPT ;  /* 0x00010000050a7892 */ /* 0x000fe4000f8efc3f */
[----:B------:R-:W-:Y:S02]  /*1830*/  ULEA UR4, UR39, UR11, 0x8 ;  /* 0x0000000b27047291 */ /* 0x000fe4000f8e403f */
[----:B------:R-:W-:Y:S01]  /*1840*/  ULEA UR6, UR39, UR10, 0xa ;  /* 0x0000000a27067291 */ /* 0x000fe2000f8e503f */
[----:B------:R-:W-:Y:S01]  /*1850*/  UMOV UR5, 0x80000020 ;  /* 0x8000002000057882 */ /* 0x000fe20000000000 */
[----:B------:R-:W-:-:S07]  /*1860*/  UMOV UR7, 0x80000020 ;  /* 0x8000002000077882 */ /* 0x000fce0000000000 */
[----:B------:R-:W-:Y:S01]  /*1870*/  IGMMA.64x256x32.S8.S8 R24, gdesc[UR4], RZ, !UPT, gsb0 ;  /* 0x06600000041879f1 */ /* 0x000fe2000c0410ff */
[----:B------:R-:W-:Y:S02]  /*1880*/  UIADD3 UR4, UR4, 0x2, URZ ;  /* 0x0000000204047890 */ /* 0x000fe4000fffe03f */
[----:B------:R-:W-:Y:S01]  /*1890*/  UIADD3 UR6, UR6, 0x2, URZ ;  /* 0x0000000206067890 */ /* 0x000fe2000fffe03f */
[----:B------:R-:W-:Y:S01]  /*18a0*/  UMOV UR5, 0x80000020 ;  /* 0x8000002000057882 */ /* 0x000fe20000000000 */
[----:B------:R-:W-:Y:S01]  /*18b0*/  UMOV UR7, 0x80000020 ;  /* 0x8000002000077882 */ /* 0x000fe20000000000 */
[----:B------:R-:W-:Y:S02]  /*18c0*/  WARPGROUP.DEPBAR.LE gsb0, 0x0 ;  /* 0x00008000000079c5 */ /* 0x000fe40000010000 */
[----:B------:R-:W-:-:S06]  /*18d0*/  WARPGROUP.ARRIVE ;  /* 0x00000000000079c5 */ /* 0x000fcc0000000000 */
[----:B------:R-:W-:Y:S03]  /*18e0*/  IGMMA.64x256x32.S8.S8 R24, gdesc[UR4], R24, gsb0 ;  /* 0x06600000041879f1 */ /* 0x000fe60008041018 */
[----:B------:R-:W-:Y:S02]  /*18f0*/  WARPGROUP.DEPBAR.LE gsb0, 0x0 ;  /* 0x00008000000079c5 */ /* 0x000fe40000010000 */
[----:B------:R-:W-:Y:S05]  /*1900*/  @!P2 BRA `(.L_x_22) ;  /* 0x0000000000d0a947 */ /* 0x000fea0003800000 */
[----:B------:R-:W-:Y:S01]  /*1910*/  UIADD3 UR4, UR39, 0x1, URZ ;  /* 0x0000000127047890 */ /* 0x000fe2000fffe03f */
[----:B-12---:R-:W-:Y:S01]  /*1920*/  IMAD.U32 R0, RZ, RZ, UR43 ;  /* 0x0000002bff007e24 */ /* 0x006fe2000f8e00ff */
[----:B------:R-:W-:Y:S02]  /*1930*/  UMOV UR9, UR39 ;  /* 0x0000002700097c82 */ /* 0x000fe40008000000 */
[----:B------:R-:W-:-:S04]  /*1940*/  UISETP.NE.AND UP0, UPT, UR4, 0xb, UPT ;  /* 0x0000000b0400788c */ /* 0x000fc8000bf05270 */
[----:B------:R-:W-:Y:S02]  /*1950*/  USEL UR5, URZ, 0x1, UP0 ;  /* 0x000000013f057887 */ /* 0x000fe40008000000 */
[----:B------:R-:W-:Y:S02]  /*1960*/  USEL UR8, UR4, URZ, UP0 ;  /* 0x0000003f04087287 */ /* 0x000fe40008000000 */
[----:B------:R-:W-:-:S06]  /*1970*/  ULOP3.LUT UR5, UR38, UR5, URZ, 0x3c, !UPT ;  /* 0x0000000526057292 */ /* 0x000fcc000f8e3c3f */
[----:B------:R-:W-:-:S07]  /*1980*/  IMAD.U32 R5, RZ, RZ, UR5 ;  /* 0x00000005ff057e24 */ /* 0x000fce000f8e00ff */
.L_x_29:
[----:B-12---:R-:W-:Y:S05]  /*1990*/  @!P0 BRA `(.L_x_23) ;  /* 0x0000000000048947 */ /* 0x006fea0003800000 */
[----:B------:R-:W-:Y:S01]  /*19a0*/  BPT.TRAP 0x1 ;  /* 0x000000040000795c */ /* 0x000fe20000300000 */
.L_x_23:
[----:B------:R-:W-:Y:S01]  /*19b0*/  ULEA UR4, UR8, UR41, 0x3 ;  /* 0x0000002908047291 */ /* 0x000fe2000f8e183f */
[----:B------:R-:W-:-:S08]  /*19c0*/  SHF.L.U32 R3, R5, 0x1f, RZ ;  /* 0x0000001f05037819 */ /* 0x000fd000000006ff */
[----:B------:R1:W2:Y:S01]  /*19d0*/  SYNCS.PHASECHK.TRANS64.TRYWAIT P1, [UR4], R3 ;  /* 0x00000003ff0075a7 */ /* 0x0002a20008020144 */
[----:B------:R-:W-:Y:S05]  /*19e0*/  @!P0 BRA `(.L_x_24) ;  /* 0x0000000000048947 */ /* 0x000fea0003800000 */
[----:B------:R-:W-:Y:S01]  /*19f0*/  BPT.TRAP 0x1 ;  /* 0x000000040000795c */ /* 0x000fe20000300000 */
.L_x_24:
[----:B--2---:R-:W-:Y:S05]  /*1a00*/  @P1 BRA `(.L_x_25) ;  /* 0x0000000000081947 */ /* 0x004fea0003800000 */
[----:B------:R-:W2:Y:S02]  /*1a10*/  SYNCS.PHASECHK.TRANS64.TRYWAIT P1, [UR4], R3 ;  /* 0x00000003ff0075a7 */ /* 0x000ea40008020144 */
[----:B--2---:R-:W-:Y:S05]  /*1a20*/  @!P1 BRA `(.L_x_26) ;  /* 0x0000008000c09947 */ /* 0x004fea0003800000 */
.L_x_25:
[----:B------:R-:W-:Y:S01]  /*1a30*/  ULEA UR4, UR8, UR11, 0x8 ;  /* 0x0000000b08047291 */ /* 0x000fe2000f8e403f */
[----:B------:R-:W-:Y:S01]  /*1a40*/  WARPGROUP.ARRIVE ;  /* 0x00000000000079c5 */ /* 0x000fe20000000000 */
[----:B------:R-:W-:Y:S01]  /*1a50*/  ULEA UR6, UR8, UR10, 0xa ;  /* 0x0000000a08067291 */ /* 0x000fe2000f8e503f */
[----:B------:R-:W-:Y:S01]  /*1a60*/  UMOV UR5, 0x80000020 ;  /* 0x8000002000057882 */ /* 0x000fe20000000000 */
[----:B------:R-:W-:-:S07]  /*1a70*/  UMOV UR7, 0x80000020 ;  /* 0x8000002000077882 */ /* 0x000fce0000000000 */
[----:B------:R-:W-:Y:S01]  /*1a80*/  IGMMA.64x256x32.S8.S8 R24, gdesc[UR4], R24, gsb0 ;  /* 0x06600000041879f1 */ /* 0x000fe20008041018 */
        /* <DEDUP_REMOVED lines=9> */
[----:B------:R-:W-:Y:S01]  /*1b20*/  BPT.TRAP 0x1 ;  /* 0x000000040000795c */ /* 0x000fe20000300000 */
.L_x_27:
[----:B------:R-:W-:Y:S01]  /*1b30*/  ULEA UR4, UR9, UR41, 0x3 ;  /* 0x0000002909047291 */ /* 0x000fe2000f8e183f */
[----:B------:R-:W-:-:S03]  /*1b40*/  ISETP.GT.U32.AND P1, PT, R16, 0x1, PT ;  /* 0x000000011000780c */ /* 0x000fc60003f24070 */
[----:B------:R-:W-:-:S04]  /*1b50*/  UIADD3 UR4, UR4, 0x58, URZ ;  /* 0x0000005804047890 */ /* 0x000fc8000fffe03f */
[----:B------:R-:W-:-:S09]  /*1b60*/  UPRMT UR4, URZ, 0x654, UR4 ;  /* 0x000006543f047896 */ /* 0x000fd20008000004 */
[----:B------:R-:W-:Y:S01]  /*1b70*/  SYNCS.ARRIVE.TRANS64.RED.A1T0 RZ, [UR4], RZ ;  /* 0x000000ffffff79a7 */ /* 0x000fe20008100404 */
[----:B------:R-:W-:Y:S05]  /*1b80*/  @P1 BRA `(.L_x_28) ;  /* 0x0000000000041947 */ /* 0x000fea0003800000 */
[----:B------:R-:W-:Y:S01]  /*1b90*/  BPT.TRAP 0x1 ;  /* 0x000000040000795c */ /* 0x000fe20000300000 */
.L_x_28:
[----:B------:R-:W-:Y:S01]  /*1ba0*/  UIADD3 UR8, UR8, 0x1, URZ ;  /* 0x0000000108087890 */ /* 0x000fe2000fffe03f */
[C---:B------:R-:W-:Y:S01]  /*1bb0*/  ISETP.GT.AND P1, PT, R0.reuse, 0x1, PT ;  /* 0x000000010000780c */ /* 0x040fe20003f24270 */
[----:B------:R-:W-:Y:S01]  /*1bc0*/  UIADD3 UR9, UR9, 0x1, URZ ;  /* 0x0000000109097890 */ /* 0x000fe2000fffe03f */
[----:B------:R-:W-:Y:S01]  /*1bd0*/  VIADD R0, R0, 0xffffffff ;  /* 0xffffffff00007836 */ /* 0x000fe20000000000 */
[----:B------:R-:W-:Y:S02]  /*1be0*/  UISETP.NE.AND UP0, UPT, UR8, 0xb, UPT ;  /* 0x0000000b0800788c */ /* 0x000fe4000bf05270 */
[----:B------:R-:W-:Y:S02]  /*1bf0*/  UISETP.NE.AND UP1, UPT, UR9, 0xb, UPT ;  /* 0x0000000b0900788c */ /* 0x000fe4000bf25270 */
[----:B------:R-:W-:Y:S02]  /*1c00*/  USEL UR4, URZ, 0x1, UP0 ;  /* 0x000000013f047887 */ /* 0x000fe40008000000 */
[----:B------:R-:W-:-:S02]  /*1c10*/  USEL UR8, UR8, URZ, UP0 ;  /* 0x0000003f08087287 */ /* 0x000fc40008000000 */
[----:B------:R-:W-:Y:S02]  /*1c20*/  USEL UR9, UR9, URZ, UP1 ;  /* 0x0000003f09097287 */ /* 0x000fe40008800000 */
[----:B------:R-:W-:Y:S01]  /*1c30*/  LOP3.LUT R5, R5, UR4, RZ, 0x3c, !PT ;  /* 0x0000000405057c12 */ /* 0x000fe2000f8e3cff */
[----:B------:R-:W-:Y:S09]  /*1c40*/  @P1 BRA `(.L_x_29) ;  /* 0xfffffffc00501947 */ /* 0x000ff2000383ffff */
.L_x_22:
[----:B-12---:R-:W1:Y:S01]  /*1c50*/  LDC R0, c[0x0][0x28c] ;  /* 0x0000a300ff007b82 */ /* 0x006e620000000800 */
[----:B------:R2:W-:Y:S01]  /*1c60*/  SYNCS.ARRIVE.TRANS64.A1T0 RZ, [R158+UR45], RZ ;  /* 0x000000ff9eff79a7 */ /* 0x0005e2000810002d */
[----:B-1----:R-:W-:-:S13]  /*1c70*/  ISETP.GE.AND P1, PT, R0, 0x1, PT ;  /* 0x000000010000780c */ /* 0x002fda0003f26270 */
[----:B--2---:R-:W-:Y:S05]  /*1c80*/  @!P1 BRA `(.L_x_30) ;  /* 0x0000000000349947 */ /* 0x004fea0003800000 */
[----:B------:R-:W-:Y:S05]  /*1c90*/  @!P0 BRA `(.L_x_31) ;  /* 0x0000000000048947 */ /* 0x000fea0003800000 */
[----:B------:R-:W-:Y:S01]  /*1ca0*/  BPT.TRAP 0x1 ;  /* 0x000000040000795c */ /* 0x000fe20000300000 */
.L_x_31:
[----:B------:R-:W-:Y:S01]  /*1cb0*/  UIADD3 UR6, UR43, UR39, URZ ;  /* 0x000000272b067290 */ /* 0x000fe2000fffe03f */
[----:B------:R-:W-:-:S03]  /*1cc0*/  ISETP.GT.U32.AND P0, PT, R16, 0x1, PT ;  /* 0x000000011000780c */ /* 0x000fc60003f04070 */
[----:B------:R-:W-:-:S04]  /*1cd0*/  UIMAD.WIDE.U32 UR4, UR6, -0x45d1745d, URZ ;  /* 0xba2e8ba3060478a5 */ /* 0x000fc8000f8e003f */
[----:B------:R-:W-:-:S04]  /*1ce0*/  USHF.R.U32.HI UR4, URZ, 0x3, UR5 ;  /* 0x000000033f047899 */ /* 0x000fc80008011605 */
[----:B------:R-:W-:-:S04]  /*1cf0*/  UIMAD UR6, UR4, -0xb, UR6 ;  /* 0xfffffff5040678a4 */ /* 0x000fc8000f8e0206 */
[----:B------:R-:W-:-:S04]  /*1d00*/  ULEA UR6, UR6, UR41, 0x3 ;  /* 0x0000002906067291 */ /* 0x000fc8000f8e183f */
[----:B------:R-:W-:-:S04]  /*1d10*/  UIADD3 UR6, UR6, 0x58, URZ ;  /* 0x0000005806067890 */ /* 0x000fc8000fffe03f */
[----:B------:R-:W-:-:S09]  /*1d20*/  UPRMT UR6, URZ, 0x654, UR6 ;  /* 0x000006543f067896 */ /* 0x000fd20008000006 */
[----:B------:R-:W-:Y:S01]  /*1d30*/  SYNCS.ARRIVE.TRANS64.RED.A1T0 RZ, [UR6], RZ ;  /* 0x000000ffffff79a7 */ /* 0x000fe20008100406 */
[----:B------:R-:W-:Y:S05]  /*1d40*/  @P0 BRA `(.L_x_30) ;  /* 0x0000000000040947 */ /* 0x000fea0003800000 */
[----:B------:R-:W-:Y:S01]  /*1d50*/  BPT.TRAP 0x1 ;  /* 0x000000040000795c */ /* 0x000fe20000300000 */
.L_x_30:
[----:B------:R-:W-:Y:S01]  /*1d60*/  SHF.L.U32 R0, R163, 0x1f, RZ ;  /* 0x0000001fa3007819 */ /* 0x000fe200000006ff */
[----:B------:R-:W-:Y:S01]  /*1d70*/  UIADD3 UR39, UR44, UR39, URZ ;  /* 0x000000272c277290 */ /* 0x000fe2000fffe03f */
[----:B------:R-:W1:Y:S01]  /*1d80*/  LDC R7, c[0x0][0x288] ;  /* 0x0000a200ff077b82 */ /* 0x000e620000000800 */
[----:B------:R-:W-:Y:S01]  /*1d90*/  UISETP.GE.U32.AND UP1, UPT, UR44, 0xb, UPT ;  /* 0x0000000b2c00788c */ /* 0x000fe2000bf26070 */
[----:B------:R-:W-:Y:S01]  /*1da0*/  IMAD.SHL.U32 R8, R156, 0x2, RZ ;  /* 0x000000029c087824 */ /* 0x000fe200078e00ff */
[----:B------:R-:W-:Y:S02]  /*1db0*/  UISETP.GT.U32.AND UP0, UPT, UR39, 0xa, UPT ;  /* 0x0000000a2700788c */ /* 0x000fe4000bf04070 */
[----:B------:R-:W-:Y:S02]  /*1dc0*/  UIMAD.WIDE.U32 UR4, UR39, -0x45d1745d, URZ ;  /* 0xba2e8ba3270478a5 */ /* 0x000fe4000f8e003f */
[----:B------:R-:W-:Y:S01]  /*1dd0*/  UISETP.LT.U32.AND UP0, UPT, UR44, 0xb, UP0 ;  /* 0x0000000b2c00788c */ /* 0x000fe20008701070 */
[----:B------:R-:W2:Y:S01]  /*1de0*/  SYNCS.PHASECHK.TRANS64.TRYWAIT P0, [R159+UR42+0x10], R0 ;  /* 0x000010009f0075a7 */ /* 0x000ea2000800016a */
[----:B------:R-:W-:Y:S01]  /*1df0*/  USHF.R.U32.HI UR4, URZ, 0x3, UR5 ;  /* 0x000000033f047899 */ /* 0x000fe20008011605 */
[----:B------:R-:W-:Y:S01]  /*1e00*/  SHF.R.S32.HI R9, RZ, 0x1f, R8 ;  /* 0x0000001fff097819 */ /* 0x000fe20000011408 */
[----:B------:R-:W-:-:S02]  /*1e10*/  USEL UR6, URZ, 0x1, !UP0 ;  /* 0x000000013f067887 */ /* 0x000fc4000c000000 */
[----:B------:R-:W-:Y:S02]  /*1e20*/  UIMAD UR39, UR4, -0xb, UR39 ;  /* 0xfffffff5042778a4 */ /* 0x000fe4000f8e0227 */
[----:B------:R-:W-:-:S04]  /*1e30*/  ULOP3.LUT UR38, UR38, UR6, URZ, 0x3c, !UPT ;  /* 0x0000000626267292 */ /* 0x000fc8000f8e3c3f */
[----:B------:R-:W-:Y:S01]  /*1e40*/  @UP1 ULOP3.LUT UR38, UR38, 0x1, UR4, 0x78, !UPT ;  /* 0x0000000126261892 */ /* 0x000fe2000f8e7804 */
[----:B-12---:R-:W-:Y:S11]  /*1e50*/  @!P0 BRA `(.L_x_32) ;  /* 0x0000007c00cc8947 */ /* 0x006ff60003800000 */
.L_x_325:
[----:B-1----:R-:W-:Y:S01]  /*1e60*/  IMAD.SHL.U32 R0, R19, 0x40, RZ ;  /* 0x0000004013007824 */ /* 0x002fe200078e00ff */
[----:B------:R-:W-:Y:S01]  /*1e70*/  ULDC UR6, c[0x0][0x284] ;  /* 0x0000a10000067ab9 */ /* 0x000fe20000000800 */
[----:B------:R-:W-:Y:S01]  /*1e80*/  IMAD.SHL.U32 R22, R22, 0x100, RZ ;  /* 0x0000010016167824 */ /* 0x000fe200078e00ff */
[----:B------:R-:W-:Y:S01]  /*1e90*/  SHF.R.S32.HI R15, RZ, 0x1f, R2 ;  /* 0x0000001fff0f7819 */ /* 0x000fe20000011402 */
[----:B------:R-:W-:Y:S01]  /*1ea0*/  ULDC.64 UR4, c[0x0][0x5d0] ;  /* 0x0001740000047ab9 */ /* 0x000fe20000000a00 */
[----:B------:R-:W-:Y:S01]  /*1eb0*/  ISETP.GE.AND P0, PT, R0, UR6, PT ;  /* 0x0000000600007c0c */ /* 0x000fe2000bf06270 */
[----:B------:R-:W-:Y:S01]  /*1ec0*/  IMAD.WIDE.U32 R4, R2, UR4, R8 ;  /* 0x0000000402047c25 */ /* 0x000fe2000f8e0008 */
[----:B------:R-:W-:Y:S02]  /*1ed0*/  SHF.R.S32.HI R14, RZ, 0x1f, R22 ;  /* 0x0000001fff0e7819 */ /* 0x000fe40000011416 */
[C---:B------:R-:W-:Y:S01]  /*1ee0*/  ISETP.GE.OR P0, PT, R22.reuse, R7, P0 ;  /* 0x000000071600720c */ /* 0x040fe20000706670 */
[----:B------:R-:W-:Y:S01]  /*1ef0*/  IMAD R3, R15, UR4, RZ ;  /* 0x000000040f037c24 */ /* 0x000fe2000f8e02ff */
[----:B------:R-:W-:-:S03]  /*1f00*/  IADD3 R4, P1, R22, R4, RZ ;  /* 0x0000000416047210 */ /* 0x000fc60007f3e0ff */
[----:B------:R-:W-:-:S05]  /*1f10*/  IMAD R3, R2, UR5, R3 ;  /* 0x0000000502037c24 */ /* 0x000fca000f8e0203 */
[----:B------:R-:W-:-:S03]  /*1f20*/  IADD3.X R5, R14, R5, R3, P1, !PT ;  /* 0x000000050e057210 */ /* 0x000fc60000ffe403 */
[----:B------:R-:W-:Y:S05]  /*1f30*/  @P0 BRA `(.L_x_33) ;  /* 0x0000006000b00947 */ /* 0x000fea0003800000 */
[----:B0-----:R-:W0:Y:S01]  /*1f40*/  LDC.64 R12, c[0x0][0x5c8] ;  /* 0x00017200ff0c7b82 */ /* 0x001e220000000a00 */
[----:B------:R-:W-:Y:S01]  /*1f50*/  IMAD.WIDE R10, R19, 0x40, R154 ;  /* 0x00000040130a7825 */ /* 0x000fe200078e029a */
[----:B------:R-:W-:Y:S01]  /*1f60*/  ULDC.64 UR4, c[0x0][0x5c0] ;  /* 0x0001700000047ab9 */ /* 0x000fe20000000a00 */
[----:B------:R-:W-:Y:S02]  /*1f70*/  BSSY B0, `(.L_x_33) ;  /* 0x0000628000007945 */ /* 0x000fe40003800000 */
[----:B------:R-:W-:Y:S02]  /*1f80*/  IMAD.IADD R19, R161, 0x1, -R0 ;  /* 0x00000001a1137824 */ /* 0x000fe400078e0a00 */
[-C--:B0-----:R-:W-:Y:S02]  /*1f90*/  IMAD R3, R11, R12.reuse, RZ ;  /* 0x0000000c0b037224 */ /* 0x081fe400078e02ff */
[----:B------:R-:W-:-:S04]  /*1fa0*/  IMAD.WIDE.U32 R4, R10, R12, R4 ;  /* 0x0000000c0a047225 */ /* 0x000fc800078e0004 */
[----:B------:R-:W-:Y:S01]  /*1fb0*/  IMAD R3, R10, R13, R3 ;  /* 0x0000000d0a037224 */ /* 0x000fe200078e0203 */
[----:B------:R-:W-:-:S03]  /*1fc0*/  IADD3 R4, P0, R4, UR4, RZ ;  /* 0x0000000404047c10 */ /* 0x000fc6000ff1e0ff */
[----:B------:R-:W-:Y:S01]  /*1fd0*/  IMAD.IADD R3, R5, 0x1, R3 ;  /* 0x0000000105037824 */ /* 0x000fe200078e0203 */
[----:B------:R-:W-:-:S04]  /*1fe0*/  LEA R6, P1, R12, R4, 0x3 ;  /* 0x000000040c067211 */ /* 0x000fc800078218ff */
[----:B------:R-:W-:Y:S01]  /*1ff0*/  IADD3.X R5, R3, UR5, RZ, P0, !PT ;  /* 0x0000000503057c10 */ /* 0x000fe200087fe4ff */
[----:B------:R-:W-:Y:S01]  /*2000*/  IMAD R3, R156, -0x2, R7 ;  /* 0xfffffffe9c037824 */ /* 0x000fe200078e0207 */
[----:B-----5:R-:W-:Y:S02]  /*2010*/  ISETP.NE.AND P0, PT, R152, RZ, PT ;  /* 0x000000ff9800720c */ /* 0x020fe40003f05270 */
[----:B------:R-:W-:Y:S01]  /*2020*/  LEA.HI.X R7, R12, R5, R13, 0x3, P1 ;  /* 0x000000050c077211 */ /* 0x000fe200008f1c0d */
[----:B------:R-:W-:-:S10]  /*2030*/  IMAD.IADD R0, R3, 0x1, -R22 ;  /* 0x0000000103007824 */ /* 0x000fd400078e0a16 */
[----:B------:R-:W-:Y:S05]  /*2040*/  @!P0 BRA `(.L_x_34) ;  /* 0x0000004800608947 */ /* 0x000fea0003800000 */
[----:B------:R-:W0:Y:S01]  /*2050*/  LDC.64 R20, c[0x0][0x5b0] ;  /* 0x00016c00ff147b82 */ /* 0x000e220000000a00 */
[----:B------:R-:W-:Y:S01]  /*2060*/  ULDC.64 UR4, c[0x0][0x5b8] ;  /* 0x00016e0000047ab9 */ /* 0x000fe20000000a00 */
[----:B------:R-:W-:Y:S01]  /*2070*/  ISETP.GE.AND P1, PT, R19, 0x1, PT ;  /* 0x000000011300780c */ /* 0x000fe20003f26270 */
[----:B------:R-:W-:Y:S01]  /*2080*/  IMAD.WIDE.U32 R8, R2, UR4, R8 ;  /* 0x0000000402087c25 */ /* 0x000fe2000f8e0008 */
[----:B------:R-:W-:Y:S02]  /*2090*/  BSSY B1, `(.L_x_35) ;  /* 0x000000e000017945 */ /* 0x000fe40003800000 */
[----:B------:R-:W-:Y:S01]  /*20a0*/  ISETP.LT.OR P5, PT, R0, 0x1, !P1 ;  /* 0x000000010000780c */ /* 0x000fe20004fa1670 */
[----:B------:R-:W-:Y:S01]  /*20b0*/  IMAD R3, R15, UR4, RZ ;  /* 0x000000040f037c24 */ /* 0x000fe2000f8e02ff */
[----:B------:R-:W1:Y:S01]  /*20c0*/  LDC.64 R164, c[0x0][0x5a8] ;  /* 0x00016a00ffa47b82 */ /* 0x000e620000000a00 */
[----:B------:R-:W-:Y:S02]  /*20d0*/  IADD3 R12, P0, R22, R8, RZ ;  /* 0x00000008160c7210 */ /* 0x000fe40007f1e0ff */
[----:B------:R-:W-:-:S05]  /*20e0*/  IMAD R3, R2, UR5, R3 ;  /* 0x0000000502037c24 */ /* 0x000fca000f8e0203 */
[----:B------:R-:W-:Y:S01]  /*20f0*/  IADD3.X R13, R14, R9, R3, P0, !PT ;  /* 0x000000090e0d7210 */ /* 0x000fe200007fe403 */
[-C--:B0-----:R-:W-:Y:S02]  /*2100*/  IMAD R8, R11, R20.reuse, RZ ;  /* 0x000000140b087224 */ /* 0x081fe400078e02ff */
[----:B------:R-:W-:-:S04]  /*2110*/  IMAD.WIDE.U32 R2, R10, R20, R12 ;  /* 0x000000140a027225 */ /* 0x000fc800078e000c */
[----:B------:R-:W-:Y:S01]  /*2120*/  IMAD R15, R10, R21, R8 ;  /* 0x000000150a0f7224 */ /* 0x000fe200078e0208 */
[----:B-1----:R-:W-:-:S04]  /*2130*/  IADD3 R2, P0, R2, R164, RZ ;  /* 0x000000a402027210 */ /* 0x002fc80007f1e0ff */
[----:B------:R-:W-:Y:S01]  /*2140*/  IADD3.X R3, R165, R3, R15, P0, !PT ;  /* 0x00000003a5037210 */ /* 0x000fe200007fe40f */
[----:B------:R-:W-:Y:S08]  /*2150*/  @P5 BRA `(.L_x_36) ;  /* 0x0000000000045947 */ /* 0x000ff00003800000 */
[----:B------:R0:W5:Y:S02]  /*2160*/  LDG.E.U8 R162, desc[UR36][R2.64] ;  /* 0x0000002402a27981 */ /* 0x000164000c1e1100 */
.L_x_36:
[----:B------:R-:W-:Y:S05]  /*2170*/  BSYNC B1 ;  /* 0x0000000000017941 */ /* 0x000fea0003800000 */
.L_x_35:
[----:B-----5:R-:W-:Y:S01]  /*2180*/  LOP3.LUT R11, R162, 0xffff, RZ, 0xc0, !PT ;  /* 0x0000ffffa20b7812 */ /* 0x020fe200078ec0ff */
[C---:B------:R-:W-:Y:S01]  /*2190*/  IMAD.SHL.U32 R8, R20.reuse, 0x8, RZ ;  /* 0x0000000814087824 */ /* 0x040fe200078e00ff */
[----:B------:R-:W-:Y:S01]  /*21a0*/  SHF.L.U64.HI R9, R20, 0x3, R21 ;  /* 0x0000000314097819 */ /* 0x000fe20000010215 */
[----:B------:R-:W-:Y:S01]  /*21b0*/  BSSY B1, `(.L_x_37) ;  /* 0x000000e000017945 */ /* 0x000fe20003800000 */
[----:B------:R-:W-:Y:S02]  /*21c0*/  PRMT R11, R11, 0x8880, RZ ;  /* 0x000088800b0b7816 */ /* 0x000fe400000000ff */
[----:B------:R-:W-:Y:S01]  /*21d0*/  ISETP.LT.OR P2, PT, R0, 0x2, !P1 ;  /* 0x000000020000780c */ /* 0x000fe20004f41670 */
[----:B------:R-:W-:Y:S01]  /*21e0*/  IMAD.WIDE.U32 R8, R10, R20, R8 ;  /* 0x000000140a087225 */ /* 0x000fe200078e0008 */
[----:B------:R-:W-:-:S03]  /*21f0*/  ISETP.GE.AND P0, PT, R19, 0x9, PT ;  /* 0x000000091300780c */ /* 0x000fc60003f06270 */
[----:B------:R-:W-:Y:S01]  /*2200*/  IMAD R10, R11, R152, RZ ;  /* 0x000000980b0a7224 */ /* 0x000fe200078e02ff */
[----:B------:R-:W-:Y:S01]  /*2210*/  IADD3 R8, P3, P4, R12, R164, R8 ;  /* 0x000000a40c087210 */ /* 0x000fe20007c7e008 */
[----:B------:R-:W-:Y:S02]  /*2220*/  IMAD.IADD R14, R15, 0x1, R9 ;  /* 0x000000010f0e7824 */ /* 0x000fe400078e0209 */
[----:B------:R-:W-:-:S05]  /*2230*/  @!P5 IMAD R11, R24, R153, R10 ;  /* 0x00000099180bd224 */ /* 0x000fca00078e020a */
[----:B------:R1:W-:Y:S01]  /*2240*/  @!P5 STG.E.U8 desc[UR36][R4.64], R11 ;  /* 0x0000000b0400d986 */ /* 0x0003e2000c101124 */
[----:B------:R-:W-:Y:S05]  /*2250*/  @P2 BRA `(.L_x_38) ;  /* 0x00000000000c2947 */ /* 0x000fea0003800000 */
[----:B------:R-:W1:Y:S02]  /*2260*/  LDG.E.U8 R162, desc[UR36][R2.64+0x1] ;  /* 0x0000012402a27981 */ /* 0x000e64000c1e1100 */
[----:B-1----:R-:W-:-:S05]  /*2270*/  PRMT R11, R162, 0x8880, RZ ;  /* 0x00008880a20b7816 */ /* 0x002fca00000000ff */
[----:B------:R-:W-:-:S07]  /*2280*/  IMAD R10, R11, R152, RZ ;  /* 0x000000980b0a7224 */ /* 0x000fce00078e02ff */
.L_x_38:
[----:B------:R-:W-:Y:S05]  /*2290*/  BSYNC B1 ;  /* 0x0000000000017941 */ /* 0x000fea0003800000 */
.L_x_37:
[C---:B------:R-:W-:Y:S01]  /*22a0*/  ISETP.LT.OR P5, PT, R0.reuse, 0x1, !P0 ;  /* 0x000000010000780c */ /* 0x040fe200047a1670 */
[----:B------:R-:W-:Y:S01]  /*22b0*/  @!P2 IMAD R25, R25, R153, R10 ;  /* 0x000000991919a224 */ /* 0x000fe200078e020a */
[----:B------:R-:W-:Y:S01]  /*22c0*/  BSSY B1, `(.L_x_39) ;  /* 0x000000a000017945 */ /* 0x000fe20003800000 */
[----:B------:R-:W-:Y:S02]  /*22d0*/  IADD3.X R9, R13, R165, R14, P3, P4 ;  /* 0x000000a50d097210 */ /* 0x000fe40001fe840e */
[C---:B------:R-:W-:Y:S01]  /*22e0*/  ISETP.LT.OR P3, PT, R0.reuse, 0x2, !P0 ;  /* 0x000000020000780c */ /* 0x040fe20004761670 */
[----:B------:R2:W-:Y:S01]  /*22f0*/  @!P2 STG.E.U8 desc[UR36][R4.64+0x1], R25 ;  /* 0x000001190400a986 */ /* 0x0005e2000c101124 */
[C---:B------:R-:W-:Y:S02]  /*2300*/  ISETP.LT.OR P4, PT, R0.reuse, 0x9, !P1 ;  /* 0x000000090000780c */ /* 0x040fe40004f81670 */
[----:B------:R-:W-:-:S04]  /*2310*/  ISETP.LT.OR P2, PT, R0, 0xa, !P1 ;  /* 0x0000000a0000780c */ /* 0x000fc80004f41670 */
[----:B------:R-:W-:Y:S09]  /*2320*/  @P5 BRA `(.L_x_40) ;  /* 0x00000000000c5947 */ /* 0x000ff20003800000 */
[----:B------:R-:W1:Y:S02]  /*2330*/  LDG.E.U8 R162, desc[UR36][R8.64] ;  /* 0x0000002408a27981 */ /* 0x000e64000c1e1100 */
[----:B-1----:R-:W-:-:S05]  /*2340*/  PRMT R11, R162, 0x8880, RZ ;  /* 0x00008880a20b7816 */ /* 0x002fca00000000ff */
[----:B------:R-:W-:-:S07]  /*2350*/  IMAD R10, R11, R152, RZ ;  /* 0x000000980b0a7224 */ /* 0x000fce00078e02ff */
.L_x_40:
[----:B------:R-:W-:Y:S05]  /*2360*/  BSYNC B1 ;  /* 0x0000000000017941 */ /* 0x000fea0003800000 */
.L_x_39:
[----:B-1----:R-:W-:Y:S01]  /*2370*/  @!P5 IMAD R11, R26, R153, R10 ;  /* 0x000000991a0bd224 */ /* 0x002fe200078e020a */
[----:B------:R-:W-:Y:S04]  /*2380*/  BSSY B1, `(.L_x_41) ;  /* 0x0000006000017945 */ /* 0x000fe80003800000 */
[----:B------:R1:W-:Y:S01]  /*2390*/  @!P5 STG.E.U8 desc[UR36][R6.64], R11 ;  /* 0x0000000b0600d986 */ /* 0x0003e2000c101124 */
[----:B------:R-:W-:Y:S05]  /*23a0*/  @P3 BRA `(.L_x_42) ;  /* 0x00000000000c3947 */ /* 0x000fea0003800000 */
[----:B------:R-:W1:Y:S02]  /*23b0*/  LDG.E.U8 R162, desc[UR36][R8.64+0x1] ;  /* 0x0000012408a27981 */ /* 0x000e64000c1e1100 */
[----:B-1----:R-:W-:-:S05]  /*23c0*/  PRMT R11, R162, 0x8880, RZ ;  /* 0x00008880a20b7816 */ /* 0x002fca00000000ff */
[----:B------:R-:W-:-:S07]  /*23d0*/  IMAD R10, R11, R152, RZ ;  /* 0x000000980b0a7224 */ /* 0x000fce00078e02ff */
.L_x_42:
[----:B------:R-:W-:Y:S05]  /*23e0*/  BSYNC B1 ;  /* 0x0000000000017941 */ /* 0x000fea0003800000 */
.L_x_41:
[----:B------:R-:W-:Y:S01]  /*23f0*/  @!P3 IMAD R27, R27, R153, R10 ;  /* 0x000000991b1bb224 */ /* 0x000fe200078e020a */
[----:B------:R-:W-:Y:S04]  /*2400*/  BSSY B1, `(.L_x_43) ;  /* 0x0000006000017945 */ /* 0x000fe80003800000 */
[----:B------:R3:W-:Y:S01]  /*2410*/  @!P3 STG.E.U8 desc[UR36][R6.64+0x1], R27 ;  /* 0x0000011b0600b986 */ /* 0x0007e2000c101124 */
[----:B------:R-:W-:Y:S05]  /*2420*/  @P4 BRA `(.L_x_44) ;  /* 0x00000000000c4947 */ /* 0x000fea0003800000 */
[----:B------:R-:W1:Y:S02]  /*2430*/  LDG.E.U8 R162, desc[UR36][R2.64+0x8] ;  /* 0x0000082402a27981 */ /* 0x000e64000c1e1100 */
[----:B-1----:R-:W-:-:S05]  /*2440*/  PRMT R11, R162, 0x8880, RZ ;  /* 0x00008880a20b7816 */ /* 0x002fca00000000ff */
[----:B------:R-:W-:-:S07]  /*2450*/  IMAD R10, R11, R152, RZ ;  /* 0x000000980b0a7224 */ /* 0x000fce00078e02ff */
.L_x_44:
[----:B------:R-:W-:Y:S05]  /*2460*/  BSYNC B1 ;  /* 0x0000000000017941 */ /* 0x000fea0003800000 */
.L_x_43:
[----:B-1----:R-:W-:Y:S01]  /*2470*/  @!P4 IMAD R11, R28, R153, R10 ;  /* 0x000000991c0bc224 */ /* 0x002fe200078e020a */
[----:B------:R-:W-:Y:S04]  /*2480*/  BSSY B1, `(.L_x_45) ;  /* 0x0000006000017945 */ /* 0x000fe80003800000 */
[----:B------:R1:W-:Y:S01]  /*2490*/  @!P4 STG.E.U8 desc[UR36][R4.64+0x8], R11 ;  /* 0x0000080b0400c986 */ /* 0x0003e2000c101124 */
[----:B------:R-:W-:Y:S05]  /*24a0*/  @P2 BRA `(.L_x_46) ;  /* 0x00000000000c2947 */ /* 0x000fea0003800000 */
[----:B------:R-:W1:Y:S02]  /*24b0*/  LDG.E.U8 R162, desc[UR36][R2.64+0x9] ;  /* 0x0000092402a27981 */ /* 0x000e64000c1e1100 */
[----:B-1----:R-:W-:-:S05]  /*24c0*/  PRMT R11, R162, 0x8880, RZ ;  /* 0x00008880a20b7816 */ /* 0x002fca00000000ff */
[----:B------:R-:W-:-:S07]  /*24d0*/  IMAD R10, R11, R152, RZ ;  /* 0x000000980b0a7224 */ /* 0x000fce00078e02ff */
.L_x_46:
[----:B------:R-:W-:Y:S05]  /*24e0*/  BSYNC B1 ;  /* 0x0000000000017941 */ /* 0x000fea0003800000 */
.L_x_45:
[C---:B------:R-:W-:Y:S01]  /*24f0*/  ISETP.LT.OR P4, PT, R0.reuse, 0x9, !P0 ;  /* 0x000000090000780c */ /* 0x040fe20004781670 */
[----:B------:R-:W-:Y:S01]  /*2500*/  @!P2 IMAD R29, R29, R153, R10 ;  /* 0x000000991d1da224 */ /* 0x000fe200078e020a */
[----:B------:R-:W-:Y:S01]  /*2510*/  BSSY B1, `(.L_x_47) ;  /* 0x0000009000017945 */ /* 0x000fe20003800000 */
[C---:B------:R-:W-:Y:S02]  /*2520*/  ISETP.LT.OR P3, PT, R0.reuse, 0xa, !P0 ;  /* 0x0000000a0000780c */ /* 0x040fe40004761670 */
[C---:B------:R-:W-:Y:S01]  /*2530*/  ISETP.LT.OR P5, PT, R0.reuse, 0x11, !P1 ;  /* 0x000000110000780c */ /* 0x040fe20004fa1670 */
[----:B------:R4:W-:Y:S01]  /*2540*/  @!P2 STG.E.U8 desc[UR36][R4.64+0x9], R29 ;  /* 0x0000091d0400a986 */ /* 0x0009e2000c101124 */
[----:B------:R-:W-:-:S06]  /*2550*/  ISETP.LT.OR P2, PT, R0, 0x12, !P1 ;  /* 0x000000120000780c */ /* 0x000fcc0004f41670 */
[----:B------:R-:W-:Y:S07]  /*2560*/  @P4 BRA `(.L_x_48) ;  /* 0x00000000000c4947 */ /* 0x000fee0003800000 */
[----:B------:R-:W1:Y:S02]  /*2570*/  LDG.E.U8 R162, desc[UR36][R8.64+0x8] ;  /* 0x0000082408a27981 */ /* 0x000e64000c1e1100 */
[----:B-1----:R-:W-:-:S05]  /*2580*/  PRMT R11, R162, 0x8880, RZ ;  /* 0x00008880a20b7816 */ /* 0x002fca00000000ff */
[----:B------:R-:W-:-:S07]  /*2590*/  IMAD R10, R11, R152, RZ ;  /* 0x000000980b0a7224 */ /* 0x000fce00078e02ff */
.L_x_48:
[----:B------:R-:W-:Y:S05]  /*25a0*/  BSYNC B1 ;  /* 0x0000000000017941 */ /* 0x000fea0003800000 */
.L_x_47:
[----:B-1----:R-:W-:Y:S01]  /*25b0*/  @!P4 IMAD R11, R30, R153, R10 ;  /* 0x000000991e0bc224 */ /* 0x002fe200078e020a */
[----:B------:R-:W-:Y:S04]  /*25c0*/  BSSY B1, `(.L_x_49) ;  /* 0x0000006000017945 */ /* 0x000fe80003800000 */
[----:B------:R1:W-:Y:S01]  /*25d0*/  @!P4 STG.E.U8 desc[UR36][R6.64+0x8], R11 ;  /* 0x0000080b0600c986 */ /* 0x0003e2000c101124 */
[----:B------:R-:W-:Y:S05]  /*25e0*/  @P3 BRA `(.L_x_50) ;  /* 0x00000000000c3947 */ /* 0x000fea0003800000 */
[----:B------:R-:W1:Y:S02]  /*25f0*/  LDG.E.U8 R162, desc[UR36][R8.64+0x9] ;  /* 0x0000092408a27981 */ /* 0x000e64000c1e1100 */
[----:B-1----:R-:W-:-:S05]  /*2600*/  PRMT R11, R162, 0x8880, RZ ;  /* 0x00008880a20b7816 */ /* 0x002fca00000000ff */
[----:B------:R-:W-:-:S07]  /*2610*/  IMAD R10, R11, R152, RZ ;  /* 0x000000980b0a7224 */ /* 0x000fce00078e02ff */
.L_x_50:
[----:B------:R-:W-:Y:S05]  /*2620*/  BSYNC B1 ;  /* 0x0000000000017941 */ /* 0x000fea0003800000 */
.L_x_49:
[----:B------:R-:W-:Y:S01]  /*2630*/  @!P3 IMAD R31, R31, R153, R10 ;  /* 0x000000991f1fb224 */ /* 0x000fe200078e020a */
[----:B------:R-:W-:Y:S04]  /*2640*/  BSSY B1, `(.L_x_51) ;  /* 0x0000006000017945 */ /* 0x000fe80003800000 */
[----:B------:R0:W-:Y:S01]  /*2650*/  @!P3 STG.E.U8 desc[UR36][R6.64+0x9], R31 ;  /* 0x0000091f0600b986 */ /* 0x0001e2000c101124 */
[----:B------:R-:W-:Y:S05]  /*2660*/  @P5 BRA `(.L_x_52) ;  /* 0x00000000000c5947 */ /* 0x000fea0003800000 */
[----:B------:R-:W1:Y:S02]  /*2670*/  LDG.E.U8 R162, desc[UR36][R2.64+0x10] ;  /* 0x0000102402a27981 */ /* 0x000e64000c1e1100 */
[----:B-1----:R-:W-:-:S05]  /*2680*/  PRMT R11, R162, 0x8880, RZ ;  /* 0x00008880a20b7816 */ /* 0x002fca00000000ff */
[----:B------:R-:W-:-:S07]  /*2690*/  IMAD R10, R11, R152, RZ ;  /* 0x000000980b0a7224 */ /* 0x000fce00078e02ff */
.L_x_52:
[----:B------:R-:W-:Y:S05]  /*26a0*/  BSYNC B1 ;  /* 0x0000000000017941 */ /* 0x000fea0003800000 */
.L_x_51:
[----:B-1----:R-:W-:Y:S01]  /*26b0*/  @!P5 IMAD R11, R32, R153, R10 ;  /* 0x00000099200bd224 */ /* 0x002fe200078e020a */
[----:B------:R-:W-:Y:S04]  /*26c0*/  BSSY B1, `(.L_x_53) ;  /* 0x0000006000017945 */ /* 0x000fe80003800000 */
[----:B------:R1:W-:Y:S01]  /*26d0*/  @!P5 STG.E.U8 desc[UR36][R4.64+0x10], R11 ;  /* 0x0000100b0400d986 */ /* 0x0003e2000c101124 */
[----:B------:R-:W-:Y:S05]  /*26e0*/  @P2 BRA `(.L_x_54) ;  /* 0x00000000000c2947 */ /* 0x000fea0003800000 */
[----:B------:R-:W1:Y:S02]  /*26f0*/  LDG.E.U8 R162, desc[UR36][R2.64+0x11] ;  /* 0x0000112402a27981 */ /* 0x000e64000c1e1100 */
[----:B-1----:R-:W-:-:S05]  /*2700*/  PRMT R11, R162, 0x8880, RZ ;  /* 0x00008880a20b7816 */ /* 0x002fca00000000ff */
[----:B------:R-:W-:-:S07]  /*2710*/  IMAD R10, R11, R152, RZ ;  /* 0x000000980b0a7224 */ /* 0x000fce00078e02ff */
.L_x_54:
[----:B------:R-:W-:Y:S05]  /*2720*/  BSYNC B1 ;  /* 0x0000000000017941 */ /* 0x000fea0003800000 */
.L_x_53:
        /* <DEDUP_REMOVED lines=11> */
.L_x_56:
[----:B------:R-:W-:Y:S05]  /*27e0*/  BSYNC B1 ;  /* 0x0000000000017941 */ /* 0x000fea0003800000 */
.L_x_55:
[----:B-1----:R-:W-:Y:S01]  /*27f0*/  @!P4 IMAD R11, R34, R153, R10 ;  /* 0x00000099220bc224 */ /* 0x002fe200078e020a */
[----:B------:R-:W-:Y:S04]  /*2800*/  BSSY B1, `(.L_x_57) ;  /* 0x0000006000017945 */ /* 0x000fe80003800000 */
[----:B------:R1:W-:Y:S01]  /*2810*/  @!P4 STG.E.U8 desc[UR36][R6.64+0x10], R11 ;  /* 0x0000100b0600c986 */ /* 0x0003e2000c101124 */
[----:B------:R-:W-:Y:S05]  /*2820*/  @P3 BRA `(.L_x_58) ;  /* 0x00000000000c3947 */ /* 0x000fea0003800000 */
[----:B------:R-:W1:Y:S02]  /*2830*/  LDG.E.U8 R162, desc[UR36][R8.64+0x11] ;  /* 0x0000112408a27981 */ /* 0x000e64000c1e1100 */
[----:B-1----:R-:W-:-:S05]  /*2840*/  PRMT R11, R162, 0x8880, RZ ;  /* 0x00008880a20b7816 */ /* 0x002fca00000000ff */
[----:B------:R-:W-:-:S07]  /*2850*/  IMAD R10, R11, R152, RZ ;  /* 0x000000980b0a7224 */ /* 0x000fce00078e02ff */
.L_x_58:
[----:B------:R-:W-:Y:S05]  /*2860*/  BSYNC B1 ;  /* 0x0000000000017941 */ /* 0x000fea0003800000 */
.L_x_57:
[----:B------:R-:W-:Y:S01]  /*2870*/  @!P3 IMAD R35, R35, R153, R10 ;  /* 0x000000992323b224 */ /* 0x000fe200078e020a */
[----:B------:R-:W-:Y:S04]  /*2880*/  BSSY B1, `(.L_x_59) ;  /* 0x0000006000017945 */ /* 0x000fe80003800000 */
[----:B------:R0:W-:Y:S01]  /*2890*/  @!P3 STG.E.U8 desc[UR36][R6.64+0x11], R35 ;  /* 0x000011230600b986 */ /* 0x0001e2000c101124 */
[----:B------:R-:W-:Y:S05]  /*28a0*/  @P5 BRA `(.L_x_60) ;  /* 0x00000000000c5947 */ /* 0x000fea0003800000 */
[----:B------:R-:W1:Y:S02]  /*28b0*/  LDG.E.U8 R162, desc[UR36][R2.64+0x18] ;  /* 0x0000182402a27981 */ /* 0x000e64000c1e1100 */
[----:B-1----:R-:W-:-:S05]  /*28c0*/  PRMT R11, R162, 0x8880, RZ ;  /* 0x00008880a20b7816 */ /* 0x002fca00000000ff */
[----:B------:R-:W-:-:S07]  /*28d0*/  IMAD R10, R11, R152, RZ ;  /* 0x000000980b0a7224 */ /* 0x000fce00078e02ff */
.L_x_60:
[----:B------:R-:W-:Y:S05]  /*28e0*/  BSYNC B1 ;  /* 0x0000000000017941 */ /* 0x000fea0003800000 */
.L_x_59:
[----:B-1----:R-:W-:Y:S01]  /*28f0*/  @!P5 IMAD R11, R36, R153, R10 ;  /* 0x00000099240bd224 */ /* 0x002fe200078e020a */
[----:B------:R-:W-:Y:S04]  /*2900*/  BSSY B1, `(.L_x_61) ;  /* 0x0000006000017945 */ /* 0x000fe80003800000 */
[----:B------:R1:W-:Y:S01]  /*2910*/  @!P5 STG.E.U8 desc[UR36][R4.64+0x18], R11 ;  /* 0x0000180b0400d986 */ /* 0x0003e2000c101124 */
[----:B------:R-:W-:Y:S05]  /*2920*/  @P2 BRA `(.L_x_62) ;  /* 0x00000000000c2947 */ /* 0x000fea0003800000 */
[----:B------:R-:W1:Y:S02]  /*2930*/  LDG.E.U8 R162, desc[UR36][R2.64+0x19] ;  /* 0x0000192402a27981 */ /* 0x000e64000c1e1100 */
[----:B-1----:R-:W-:-:S05]  /*2940*/  PRMT R11, R162, 0x8880, RZ ;  /* 0x00008880a20b7816 */ /* 0x002fca00000000ff */
[----:B------:R-:W-:-:S07]  /*2950*/  IMAD R10, R11, R152, RZ ;  /* 0x000000980b0a7224 */ /* 0x000fce00078e02ff */
.L_x_62:
[----:B------:R-:W-:Y:S05]  /*2960*/  BSYNC B1 ;  /* 0x0000000000017941 */ /* 0x000fea0003800000 */
.L_x_61:
        /* <DEDUP_REMOVED lines=11> */
.L_x_64:
[----:B------:R-:W-:Y:S05]  /*2a20*/  BSYNC B1 ;  /* 0x0000000000017941 */ /* 0x000fea0003800000 */
.L_x_63:
[----:B-1----:R-:W-:Y:S01]  /*2a30*/  @!P4 IMAD R11, R38, R153, R10 ;  /* 0x00000099260bc224 */ /* 0x002fe200078e020a */
[----:B------:R-:W-:Y:S04]  /*2a40*/  BSSY B1, `(.L_x_65) ;  /* 0x0000006000017945 */ /* 0x000fe80003800000 */
[----:B------:R1:W-:Y:S01]  /*2a50*/  @!P4 STG.E.U8 desc[UR36][R6.64+0x18], R11 ;  /* 0x0000180b0600c986 */ /* 0x0003e2000c101124 */
[----:B------:R-:W-:Y:S05]  /*2a60*/  @P3 BRA `(.L_x_66) ;  /* 0x00000000000c3947 */ /* 0x000fea0003800000 */
[----:B------:R-:W1:Y:S02]  /*2a70*/  LDG.E.U8 R162, desc[UR36][R8.64+0x19] ;  /* 0x0000192408a27981 */ /* 0x000e64000c1e1100 */
[----:B-1----:R-:W-:-:S05]  /*2a80*/  PRMT R11, R162, 0x8880, RZ ;  /* 0x00008880a20b7816 */ /* 0x002fca00000000ff */
[----:B------:R-:W-:-:S07]  /*2a90*/  IMAD R10, R11, R152, RZ ;  /* 0x000000980b0a7224 */ /* 0x000fce00078e02ff */
.L_x_66:
[----:B------:R-:W-:Y:S05]  /*2aa0*/  BSYNC B1 ;  /* 0x0000000000017941 */ /* 0x000fea0003800000 */
.L_x_65:
[----:B------:R-:W-:Y:S01]  /*2ab0*/  @!P3 IMAD R39, R39, R153, R10 ;  /* 0x000000992727b224 */ /* 0x000fe200078e020a */
[----:B------:R-:W-:Y:S04]  /*2ac0*/  BSSY B1, `(.L_x_67) ;  /* 0x0000006000017945 */ /* 0x000fe80003800000 */
[----:B------:R0:W-:Y:S01]  /*2ad0*/  @!P3 STG.E.U8 desc[UR36][R6.64+0x19], R39 ;  /* 0x000019270600b986 */ /* 0x0001e2000c101124 */
[----:B------:R-:W-:Y:S05]  /*2ae0*/  @P5 BRA `(.L_x_68) ;  /* 0x00000000000c5947 */ /* 0x000fea0003800000 */
[----:B------:R-:W1:Y:S02]  /*2af0*/  LDG.E.U8 R162, desc[UR36][R2.64+0x20] ;  /* 0x0000202402a27981 */ /* 0x000e64000c1e1100 */
[----:B-1----:R-:W-:-:S05]  /*2b00*/  PRMT R11, R162, 0x8880, RZ ;  /* 0x00008880a20b7816 */ /* 0x002fca00000000ff */
[----:B------:R-:W-:-:S07]  /*2b10*/  IMAD R10, R11, R152, RZ ;  /* 0x000000980b0a7224 */ /* 0x000fce00078e02ff */
.L_x_68:
[----:B------:R-:W-:Y:S05]  /*2b20*/  BSYNC B1 ;  /* 0x0000000000017941 */ /* 0x000fea0003800000 */
.L_x_67:
[----:B-1----:R-:W-:Y:S01]  /*2b30*/  @!P5 IMAD R11, R40, R153, R10 ;  /* 0x00000099280bd224 */ /* 0x002fe200078e020a */
[----:B------:R-:W-:Y:S04]  /*2b40*/  BSSY B1, `(.L_x_69) ;  /* 0x0000006000017945 */ /* 0x000fe80003800000 */
[----:B------:R1:W-:Y:S01]  /*2b50*/  @!P5 STG.E.U8 desc[UR36][R4.64+0x20], R11 ;  /* 0x0000200b0400d986 */ /* 0x0003e2000c101124 */
[----:B------:R-:W-:Y:S05]  /*2b60*/  @P2 BRA `(.L_x_70) ;  /* 0x00000000000c2947 */ /* 0x000fea0003800000 */
[----:B------:R-:W1:Y:S02]  /*2b70*/  LDG.E.U8 R162, desc[UR36][R2.64+0x21] ;  /* 0x0000212402a27981 */ /* 0x000e64000c1e1100 */
[----:B-1----:R-:W-:-:S05]  /*2b80*/  PRMT R11, R162, 0x8880, RZ ;  /* 0x00008880a20b7816 */ /* 0x002fca00000000ff */
[----:B------:R-:W-:-:S07]  /*2b90*/  IMAD R10, R11, R152, RZ ;  /* 0x000000980b0a7224 */ /* 0x000fce00078e02ff */
.L_x_70:
[----:B------:R-:W-:Y:S05]  /*2ba0*/  BSYNC B1 ;  /* 0x0000000000017941 */ /* 0x000fea0003800000 */
.L_x_69:
        /* <DEDUP_REMOVED lines=11> */
.L_x_72:
[----:B------:R-:W-:Y:S05]  /*2c60*/  BSYNC B1 ;  /* 0x0000000000017941 */ /* 0x000fea0003800000 */
.L_x_71:
[----:B-1----:R-:W-:Y:S01]  /*2c70*/  @!P4 IMAD R11, R42, R153, R10 ;  /* 0x000000992a0bc224 */ /* 0x002fe200078e020a */
[----:B------:R-:W-:Y:S04]  /*2c80*/  BSSY B1, `(.L_x_73) ;  /* 0x0000006000017945 */ /* 0x000fe80003800000 */
[----:B------:R1:W-:Y:S01]  /*2c90*/  @!P4 STG.E.U8 desc[UR36][R6.64+0x20], R11 ;  /* 0x0000200b0600c986 */ /* 0x0003e2000c101124 */
[----:B------:R-:W-:Y:S05]  /*2ca0*/  @P3 BRA `(.L_x_74) ;  /* 0x00000000000c3947 */ /* 0x000fea0003800000 */
[----:B------:R-:W1:Y:S02]  /*2cb0*/  LDG.E.U8 R162, desc[UR36][R8.64+0x21] ;  /* 0x0000212408a27981 */ /* 0x000e64000c1e1100 */
[----:B-1----:R-:W-:-:S05]  /*2cc0*/  PRMT R11, R162, 0x8880, RZ ;  /* 0x00008880a20b7816 */ /* 0x002fca00000000ff */
[----:B------:R-:W-:-:S07]  /*2cd0*/  IMAD R10, R11, R152, RZ ;  /* 0x000000980b0a7224 */ /* 0x000fce00078e02ff */
.L_x_74:
[----:B------:R-:W-:Y:S05]  /*2ce0*/  BSYNC B1 ;  /* 0x0000000000017941 */ /* 0x000fea0003800000 */
.L_x_73:
[----:B------:R-:W-:Y:S01]  /*2cf0*/  @!P3 IMAD R43, R43, R153, R10 ;  /* 0x000000992b2bb224 */ /* 0x000fe200078e020a */
[----:B------:R-:W-:Y:S04]  /*2d00*/  BSSY B1, `(.L_x_75) ;  /* 0x0000006000017945 */ /* 0x000fe80003800000 */
[----:B------:R0:W-:Y:S01]  /*2d10*/  @!P3 STG.E.U8 desc[UR36][R6.64+0x21], R43 ;  /* 0x0000212b0600b986 */ /* 0x0001e2000c101124 */
[----:B------:R-:W-:Y:S05]  /*2d20*/  @P5 BRA `(.L_x_76) ;  /* 0x00000000000c5947 */ /* 0x000fea0003800000 */
[----:B------:R-:W1:Y:S02]  /*2d30*/  LDG.E.U8 R162, desc[UR36][R2.64+0x28] ;  /* 0x0000282402a27981 */ /* 0x000e64000c1e1100 */
[----:B-1----:R-:W-:-:S05]  /*2d40*/  PRMT R11, R162, 0x8880, RZ ;  /* 0x00008880a20b7816 */ /* 0x002fca00000000ff */
[----:B------:R-:W-:-:S07]  /*2d50*/  IMAD R10, R11, R152, RZ ;  /* 0x000000980b0a7224 */ /* 0x000fce00078e02ff */
.L_x_76:
[----:B------:R-:W-:Y:S05]  /*2d60*/  BSYNC B1 ;  /* 0x0000000000017941 */ /* 0x000fea0003800000 */
.L_x_75:
[----:B-1----:R-:W-:Y:S01]  /*2d70*/  @!P5 IMAD R11, R44, R153, R10 ;  /* 0x000000992c0bd224 */ /* 0x002fe200078e020a */
[----:B------:R-:W-:Y:S04]  /*2d80*/  BSSY B1, `(.L_x_77) ;  /* 0x0000006000017945 */ /* 0x000fe80003800000 */
[----:B------:R1:W-:Y:S01]  /*2d90*/  @!P5 STG.E.U8 desc[UR36][R4.64+0x28], R11 ;  /* 0x0000280b0400d986 */ /* 0x0003e2000c101124 */
[----:B------:R-:W-:Y:S05]  /*2da0*/  @P2 BRA `(.L_x_78) ;  /* 0x00000000000c2947 */ /* 0x000fea0003800000 */
[----:B------:R-:W1:Y:S02]  /*2db0*/  LDG.E.U8 R162, desc[UR36][R2.64+0x29] ;  /* 0x0000292402a27981 */ /* 0x000e64000c1e1100 */
[----:B-1----:R-:W-:-:S05]  /*2dc0*/  PRMT R11, R162, 0x8880, RZ ;  /* 0x00008880a20b7816 */ /* 0x002fca00000000ff */
[----:B------:R-:W-:-:S07]  /*2dd0*/  IMAD R10, R11, R152, RZ ;  /* 0x000000980b0a7224 */ /* 0x000fce00078e02ff */
.L_x_78:
[----:B------:R-:W-:Y:S05]  /*2de0*/  BSYNC B1 ;  /* 0x0000000000017941 */ /* 0x000fea0003800000 */
.L_x_77:
        /* <DEDUP_REMOVED lines=11> */
.L_x_80:
[----:B------:R-:W-:Y:S05]  /*2ea0*/  BSYNC B1 ;  /* 0x0000000000017941 */ /* 0x000fea0003800000 */
.L_x_79:
[----:B-1----:R-:W-:Y:S01]  /*2eb0*/  @!P4 IMAD R11, R46, R153, R10 ;  /* 0x000000992e0bc224 */ /* 0x002fe200078e020a */
[----:B------:R-:W-:Y:S04]  /*2ec0*/  BSSY B1, `(.L_x_81) ;  /* 0x0000006000017945 */ /* 0x000fe80003800000 */
[----:B------:R1:W-:Y:S01]  /*2ed0*/  @!P4 STG.E.U8 desc[UR36][R6.64+0x28], R11 ;  /* 0x0000280b0600c986 */ /* 0x0003e2000c101124 */
[----:B------:R-:W-:Y:S05]  /*2ee0*/  @P3 BRA `(.L_x_82) ;  /* 0x00000000000c3947 */ /* 0x000fea0003800000 */
[----:B------:R-:W1:Y:S02]  /*2ef0*/  LDG.E.U8 R162, desc[UR36][R8.64+0x29] ;  /* 0x0000292408a27981 */ /* 0x000e64000c1e1100 */
[----:B-1----:R-:W-:-:S05]  /*2f00*/  PRMT R11, R162, 0x8880, RZ ;  /* 0x00008880a20b7816 */ /* 0x002fca00000000ff */
[----:B------:R-:W-:-:S07]  /*2f10*/  IMAD R10, R11, R152, RZ ;  /* 0x000000980b0a7224 */ /* 0x000fce00078e02ff */
.L_x_82:
[----:B------:R-:W-:Y:S05]  /*2f20*/  BSYNC B1 ;  /* 0x0000000000017941 */ /* 0x000fea0003800000 */
.L_x_81:
[----:B------:R-:W-:Y:S01]  /*2f30*/  @!P3 IMAD R47, R47, R153, R10 ;  /* 0x000000992f2fb224 */ /* 0x000fe200078e020a */
[----:B------:R-:W-:Y:S04]  /*2f40*/  BSSY B1, `(.L_x_83) ;  /* 0x0000006000017945 */ /* 0x000fe80003800000 */
[----:B------:R0:W-:Y:S01]  /*2f50*/  @!P3 STG.E.U8 desc[UR36][R6.64+0x29], R47 ;  /* 0x0000292f0600b986 */ /* 0x0001e2000c101124 */
[----:B------:R-:W-:Y:S05]  /*2f60*/  @P5 BRA `(.L_x_84) ;  /* 0x00000000000c5947 */ /* 0x000fea0003800000 */
[----:B------:R-:W1:Y:S02]  /*2f70*/  LDG.E.U8 R162, desc[UR36][R2.64+0x30] ;  /* 0x0000302402a27981 */ /* 0x000e64000c1e1100 */
[----:B-1----:R-:W-:-:S05]  /*2f80*/  PRMT R11, R162, 0x8880, RZ ;  /* 0x00008880a20b7816 */ /* 0x002fca00000000ff */
[----:B------:R-:W-:-:S07]  /*2f90*/  IMAD R10, R11, R152, RZ ;  /* 0x000000980b0a7224 */ /* 0x000fce00078e02ff */
.L_x_84:
[----:B------:R-:W-:Y:S05]  /*2fa0*/  BSYNC B1 ;  /* 0x0000000000017941 */ /* 0x000fea0003800000 */
.L_x_83:
[----:B-1----:R-:W-:Y:S01]  /*2fb0*/  @!P5 IMAD R11, R48, R153, R10 ;  /* 0x00000099300bd224 */ /* 0x002fe200078e020a */
[----:B------:R-:W-:Y:S04]  /*2fc0*/  BSSY B1, `(.L_x_85) ;  /* 0x0000006000017945 */ /* 0x000fe80003800000 */
[----:B------:R1:W-:Y:S01]  /*2fd0*/  @!P5 STG.E.U8 desc[UR36][R4.64+0x30], R11 ;  /* 0x0000300b0400d986 */ /* 0x0003e2000c101124 */
[----:B------:R-:W-:Y:S05]  /*2fe0*/  @P2 BRA `(.L_x_86) ;  /* 0x00000000000c2947 */ /* 0x000fea0003800000 */
[----:B------:R-:W1:Y:S02]  /*2ff0*/  LDG.E.U8 R162, desc[UR36][R2.64+0x31] ;  /* 0x0000312402a27981 */ /* 0x000e64000c1e1100 */
[----:B-1----:R-:W-:-:S05]  /*3000*/  PRMT R11, R162, 0x8880, RZ ;  /* 0x00008880a20b7816 */ /* 0x002fca00000000ff */
[----:B------:R-:W-:-:S07]  /*3010*/  IMAD R10, R11, R152, RZ ;  /* 0x000000980b0a7224 */ /* 0x000fce00078e02ff */
.L_x_86:
[----:B------:R-:W-:Y:S05]  /*3020*/  BSYNC B1 ;  /* 0x0000000000017941 */ /* 0x000fea0003800000 */
.L_x_85:
        /* <DEDUP_REMOVED lines=11> */
.L_x_88:
[----:B------:R-:W-:Y:S05]  /*30e0*/  BSYNC B1 ;  /* 0x0000000000017941 */ /* 0x000fea0003800000 */
.L_x_87:
[----:B-1----:R-:W-:Y:S01]  /*30f0*/  @!P4 IMAD R11, R50, R153, R10 ;  /* 0x00000099320bc224 */ /* 0x002fe200078e020a */
[----:B------:R-:W-:Y:S04]  /*3100*/  BSSY B1, `(.L_x_89) ;  /* 0x0000006000017945 */ /* 0x000fe80003800000 */
[----:B------:R1:W-:Y:S01]  /*3110*/  @!P4 STG.E.U8 desc[UR36][R6.64+0x30], R11 ;  /* 0x0000300b0600c986 */ /* 0x0003e2000c101124 */
[----:B------:R-:W-:Y:S05]  /*3120*/  @P3 BRA `(.L_x_90) ;  /* 0x00000000000c3947 */ /* 0x000fea0003800000 */
[----:B------:R-:W1:Y:S02]  /*3130*/  LDG.E.U8 R162, desc[UR36][R8.64+0x31] ;  /* 0x0000312408a27981 */ /* 0x000e64000c1e1100 */
[----:B-1----:R-:W-:-:S05]  /*3140*/  PRMT R11, R162, 0x8880, RZ ;  /* 0x00008880a20b7816 */ /* 0x002fca00000000ff */
[----:B------:R-:W-:-:S07]  /*3150*/  IMAD R10, R11, R152, RZ ;  /* 0x000000980b0a7224 */ /* 0x000fce00078e02ff */
.L_x_90:
[----:B------:R-:W-:Y:S05]  /*3160*/  BSYNC B1 ;  /* 0x0000000000017941 */ /* 0x000fea0003800000 */
.L_x_89:
[----:B------:R-:W-:Y:S01]  /*3170*/  @!P3 IMAD R51, R51, R153, R10 ;  /* 0x000000993333b224 */ /* 0x000fe200078e020a */
[----:B------:R-:W-:Y:S04]  /*3180*/  BSSY B1, `(.L_x_91) ;  /* 0x0000006000017945 */ /* 0x000fe80003800000 */
[----:B------:R0:W-:Y:S01]  /*3190*/  @!P3 STG.E.U8 desc[UR36][R6.64+0x31], R51 ;  /* 0x000031330600b986 */ /* 0x0001e2000c101124 */
[----:B------:R-:W-:Y:S05]  /*31a0*/  @P5 BRA `(.L_x_92) ;  /* 0x00000000000c5947 */ /* 0x000fea0003800000 */
[----:B------:R-:W1:Y:S02]  /*31b0*/  LDG.E.U8 R162, desc[UR36][R2.64+0x38] ;  /* 0x0000382402a27981 */ /* 0x000e64000c1e1100 */
[----:B-1----:R-:W-:-:S05]  /*31c0*/  PRMT R11, R162, 0x8880, RZ ;  /* 0x00008880a20b7816 */ /* 0x002fca00000000ff */
[----:B------:R-:W-:-:S07]  /*31d0*/  IMAD R10, R11, R152, RZ ;  /* 0x000000980b0a7224 */ /* 0x000fce00078e02ff */
.L_x_92:
[----:B------:R-:W-:Y:S05]  /*31e0*/  BSYNC B1 ;  /* 0x0000000000017941 */ /* 0x000fea0003800000 */
.L_x_91:
[----:B-1----:R-:W-:Y:S01]  /*31f0*/  @!P5 IMAD R11, R52, R153, R10 ;  /* 0x00000099340bd224 */ /* 0x002fe200078e020a */
[----:B------:R-:W-:Y:S04]  /*3200*/  BSSY B1, `(.L_x_93) ;  /* 0x0000006000017945 */ /* 0x000fe80003800000 */
[----:B------:R1:W-:Y:S01]  /*3210*/  @!P5 STG.E.U8 desc[UR36][R4.64+0x38], R11 ;  /* 0x0000380b0400d986 */ /* 0x0003e2000c101124 */
[----:B------:R-:W-:Y:S05]  /*3220*/  @P2 BRA `(.L_x_94) ;  /* 0x00000000000c2947 */ /* 0x000fea0003800000 */
[----:B------:R-:W1:Y:S02]  /*3230*/  LDG.E.U8 R162, desc[UR36][R2.64+0x39] ;  /* 0x0000392402a27981 */ /* 0x000e64000c1e1100 */
[----:B-1----:R-:W-:-:S05]  /*3240*/  PRMT R11, R162, 0x8880, RZ ;  /* 0x00008880a20b7816 */ /* 0x002fca00000000ff */
[----:B------:R-:W-:-:S07]  /*3250*/  IMAD R10, R11, R152, RZ ;  /* 0x000000980b0a7224 */ /* 0x000fce00078e02ff */
.L_x_94:
[----:B------:R-:W-:Y:S05]  /*3260*/  BSYNC B1 ;  /* 0x0000000000017941 */ /* 0x000fea0003800000 */
.L_x_93:
        /* <DEDUP_REMOVED lines=11> */
.L_x_96:
[----:B------:R-:W-:Y:S05]  /*3320*/  BSYNC B1 ;  /* 0x0000000000017941 */ /* 0x000fea0003800000 */
.L_x_95:
[----:B-1----:R-:W-:Y:S01]  /*3330*/  @!P4 IMAD R11, R54, R153, R10 ;  /* 0x00000099360bc224 */ /* 0x002fe200078e020a */
[----:B------:R-:W-:Y:S04]  /*3340*/  BSSY B1, `(.L_x_97) ;  /* 0x0000006000017945 */ /* 0x000fe80003800000 */
[----:B------:R1:W-:Y:S01]  /*3350*/  @!P4 STG.E.U8 desc[UR36][R6.64+0x38], R11 ;  /* 0x0000380b0600c986 */ /* 0x0003e2000c101124 */
[----:B------:R-:W-:Y:S05]  /*3360*/  @P3 BRA `(.L_x_98) ;  /* 0x00000000000c3947 */ /* 0x000fea0003800000 */
[----:B------:R-:W1:Y:S02]  /*3370*/  LDG.E.U8 R162, desc[UR36][R8.64+0x39] ;  /* 0x0000392408a27981 */ /* 0x000e64000c1e1100 */
[----:B-1----:R-:W-:-:S05]  /*3380*/  PRMT R11, R162, 0x8880, RZ ;  /* 0x00008880a20b7816 */ /* 0x002fca00000000ff */
[----:B------:R-:W-:-:S07]  /*3390*/  IMAD R10, R11, R152, RZ ;  /* 0x000000980b0a7224 */ /* 0x000fce00078e02ff */
.L_x_98:
[----:B------:R-:W-:Y:S05]  /*33a0*/  BSYNC B1 ;  /* 0x0000000000017941 */ /* 0x000fea0003800000 */
.L_x_97:
[----:B------:R-:W-:Y:S01]  /*33b0*/  @!P3 IMAD R55, R55, R153, R10 ;  /* 0x000000993737b224 */ /* 0x000fe200078e020a */
[----:B------:R-:W-:Y:S04]  /*33c0*/  BSSY B1, `(.L_x_99) ;  /* 0x0000006000017945 */ /* 0x000fe80003800000 */
[----:B------:R0:W-:Y:S01]  /*33d0*/  @!P3 STG.E.U8 desc[UR36][R6.64+0x39], R55 ;  /* 0x000039370600b986 */ /* 0x0001e2000c101124 */
[----:B------:R-:W-:Y:S05]  /*33e0*/  @P5 BRA `(.L_x_100) ;  /* 0x00000000000c5947 */ /* 0x000fea0003800000 */
[----:B------:R-:W1:Y:S02]  /*33f0*/  LDG.E.U8 R162, desc[UR36][R2.64+0x40] ;  /* 0x0000402402a27981 */ /* 0x000e64000c1e1100 */
[----:B-1----:R-:W-:-:S05]  /*3400*/  PRMT R11, R162, 0x8880, RZ ;  /* 0x00008880a20b7816 */ /* 0x002fca00000000ff */
[----:B------:R-:W-:-:S07]  /*3410*/  IMAD R10, R11, R152, RZ ;  /* 0x000000980b0a7224 */ /* 0x000fce00078e02ff */
.L_x_100:
[----:B------:R-:W-:Y:S05]  /*3420*/  BSYNC B1 ;  /* 0x0000000000017941 */ /* 0x000fea0003800000 */
.L_x_99:
[----:B-1----:R-:W-:Y:S01]  /*3430*/  @!P5 IMAD R11, R56, R153, R10 ;  /* 0x00000099380bd224 */ /* 0x002fe200078e020a */
[----:B------:R-:W-:Y:S04]  /*3440*/  BSSY B1, `(.L_x_101) ;  /* 0x0000006000017945 */ /* 0x000fe80003800000 */
[----:B------:R1:W-:Y:S01]  /*3450*/  @!P5 STG.E.U8 desc[UR36][R4.64+0x40], R11 ;  /* 0x0000400b0400d986 */ /* 0x0003e2000c101124 */
[----:B------:R-:W-:Y:S05]  /*3460*/  @P2 BRA `(.L_x_102) ;  /* 0x00000000000c2947 */ /* 0x000fea0003800000 */
[----:B------:R-:W1:Y:S02]  /*3470*/  LDG.E.U8 R162, desc[UR36][R2.64+0x41] ;  /* 0x0000412402a27981 */ /* 0x000e64000c1e1100 */
[----:B-1----:R-:W-:-:S05]  /*3480*/  PRMT R11, R162, 0x8880, RZ ;  /* 0x00008880a20b7816 */ /* 0x002fca00000000ff */
[----:B------:R-:W-:-:S07]  /*3490*/  IMAD R10, R11, R152, RZ ;  /* 0x000000980b0a7224 */ /* 0x000fce00078e02ff */
.L_x_102:
[----:B------:R-:W-:Y:S05]  /*34a0*/  BSYNC B1 ;  /* 0x0000000000017941 */ /* 0x000fea0003800000 */
.L_x_101:
        /* <DEDUP_REMOVED lines=11> */
.L_x_104:
[----:B------:R-:W-:Y:S05]  /*3560*/  BSYNC B1 ;  /* 0x0000000000017941 */ /* 0x000fea0003800000 */
.L_x_103:
[----:B-1----:R-:W-:Y:S01]  /*3570*/  @!P4 IMAD R11, R58, R153, R10 ;  /* 0x000000993a0bc224 */ /* 0x002fe200078e020a */
[----:B------:R-:W-:Y:S04]  /*3580*/  BSSY B1, `(.L_x_105) ;  /* 0x0000006000017945 */ /* 0x000fe80003800000 */
[----:B------:R1:W-:Y:S01]  /*3590*/  @!P4 STG.E.U8 desc[UR36][R6.64+0x40], R11 ;  /* 0x0000400b0600c986 */ /* 0x0003e2000c101124 */
[----:B------:R-:W-:Y:S05]  /*35a0*/  @P3 BRA `(.L_x_106) ;  /* 0x00000000000c3947 */ /* 0x000fea0003800000 */
[----:B------:R-:W1:Y:S02]  /*35b0*/  LDG.E.U8 R162, desc[UR36][R8.64+0x41] ;  /* 0x0000412408a27981 */ /* 0x000e64000c1e1100 */
[----:B-1----:R-:W-:-:S05]  /*35c0*/  PRMT R11, R162, 0x8880, RZ ;  /* 0x00008880a20b7816 */ /* 0x002fca00000000ff */
[----:B------:R-:W-:-:S07]  /*35d0*/  IMAD R10, R11, R152, RZ ;  /* 0x000000980b0a7224 */ /* 0x000fce00078e02ff */
.L_x_106:
[----:B------:R-:W-:Y:S05]  /*35e0*/  BSYNC B1 ;  /* 0x0000000000017941 */ /* 0x000fea0003800000 */
.L_x_105:
[----:B------:R-:W-:Y:S01]  /*35f0*/  @!P3 IMAD R59, R59, R153, R10 ;  /* 0x000000993b3bb224 */ /* 0x000fe200078e020a */
[----:B------:R-:W-:Y:S04]  /*3600*/  BSSY B1, `(.L_x_107) ;  /* 0x0000006000017945 */ /* 0x000fe80003800000 */
[----:B------:R0:W-:Y:S01]  /*3610*/  @!P3 STG.E.U8 desc[UR36][R6.64+0x41], R59 ;  /* 0x0000413b0600b986 */ /* 0x0001e2000c101124 */
[----:B------:R-:W-:Y:S05]  /*3620*/  @P5 BRA `(.L_x_108) ;  /* 0x00000000000c5947 */ /* 0x000fea0003800000 */
[----:B------:R-:W1:Y:S02]  /*3630*/  LDG.E.U8 R162, desc[UR36][R2.64+0x48] ;  /* 0x0000482402a27981 */ /* 0x000e64000c1e1100 */
[----:B-1----:R-:W-:-:S05]  /*3640*/  PRMT R11, R162, 0x8880, RZ ;  /* 0x00008880a20b7816 */ /* 0x002fca00000000ff */
[----:B------:R-:W-:-:S07]  /*3650*/  IMAD R10, R11, R152, RZ ;  /* 0x000000980b0a7224 */ /* 0x000fce00078e02ff */
.L_x_108:
[----:B------:R-:W-:Y:S05]  /*3660*/  BSYNC B1 ;  /* 0x0000000000017941 */ /* 0x000fea0003800000 */
.L_x_107:
[----:B-1----:R-:W-:Y:S01]  /*3670*/  @!P5 IMAD R11, R60, R153, R10 ;  /* 0x000000993c0bd224 */ /* 0x002fe200078e020a */
[----:B------:R-:W-:Y:S04]  /*3680*/  BSSY B1, `(.L_x_109) ;  /* 0x0000006000017945 */ /* 0x000fe80003800000 */
[----:B------:R1:W-:Y:S01]  /*3690*/  @!P5 STG.E.U8 desc[UR36][R4.64+0x48], R11 ;  /* 0x0000480b0400d986 */ /* 0x0003e2000c101124 */
[----:B------:R-:W-:Y:S05]  /*36a0*/  @P2 BRA `(.L_x_110) ;  /* 0x00000000000c2947 */ /* 0x000fea0003800000 */
[----:B------:R-:W1:Y:S02]  /*36b0*/  LDG.E.U8 R162, desc[UR36][R2.64+0x49] ;  /* 0x0000492402a27981 */ /* 0x000e64000c1e1100 */
[----:B-1----:R-:W-:-:S05]  /*36c0*/  PRMT R11, R162, 0x8880, RZ ;  /* 0x00008880a20b7816 */ /* 0x002fca00000000ff */
[----:B------:R-:W-:-:S07]  /*36d0*/  IMAD R10, R11, R152, RZ ;  /* 0x000000980b0a7224 */ /* 0x000fce00078e02ff */
.L_x_110:
[----:B------:R-:W-:Y:S05]  /*36e0*/  BSYNC B1 ;  /* 0x0000000000017941 */ /* 0x000fea0003800000 */
.L_x_109:
        /* <DEDUP_REMOVED lines=11> */
.L_x_112:
[----:B------:R-:W-:Y:S05]  /*37a0*/  BSYNC B1 ;  /* 0x0000000000017941 */ /* 0x000fea0003800000 */
.L_x_111:
[----:B-1----:R-:W-:Y:S01]  /*37b0*/  @!P4 IMAD R11, R62, R153, R10 ;  /* 0x000000993e0bc224 */ /* 0x002fe200078e020a */
[----:B------:R-:W-:Y:S04]  /*37c0*/  BSSY B1, `(.L_x_113) ;  /* 0x0000006000017945 */ /* 0x000fe80003800000 */
[----:B------:R1:W-:Y:S01]  /*37d0*/  @!P4 STG.E.U8 desc[UR36][R6.64+0x48], R11 ;  /* 0x0000480b0600c986 */ /* 0x0003e2000c101124 */
[----:B------:R-:W-:Y:S05]  /*37e0*/  @P3 BRA `(.L_x_114) ;  /* 0x00000000000c3947 */ /* 0x000fea0003800000 */
[----:B------:R-:W1:Y:S02]  /*37f0*/  LDG.E.U8 R162, desc[UR36][R8.64+0x49] ;  /* 0x0000492408a27981 */ /* 0x000e64000c1e1100 */
[----:B-1----:R-:W-:-:S05]  /*3800*/  PRMT R11, R162, 0x8880, RZ ;  /* 0x00008880a20b7816 */ /* 0x002fca00000000ff */
[----:B------:R-:W-:-:S07]  /*3810*/  IMAD R10, R11, R152, RZ ;  /* 0x000000980b0a7224 */ /* 0x000fce00078e02ff */
.L_x_114:
[----:B------:R-:W-:Y:S05]  /*3820*/  BSYNC B1 ;  /* 0x0000000000017941 */ /* 0x000fea0003800000 */
.L_x_113:
[----:B------:R-:W-:Y:S01]  /*3830*/  @!P3 IMAD R63, R63, R153, R10 ;  /* 0x000000993f3fb224 */ /* 0x000fe200078e020a */
[----:B------:R-:W-:Y:S04]  /*3840*/  BSSY B1, `(.L_x_115) ;  /* 0x0000006000017945 */ /* 0x000fe80003800000 */
[----:B------:R0:W-:Y:S01]  /*3850*/  @!P3 STG.E.U8 desc[UR36][R6.64+0x49], R63 ;  /* 0x0000493f0600b986 */ /* 0x0001e2000c101124 */
[----:B------:R-:W-:Y:S05]  /*3860*/  @P5 BRA `(.L_x_116) ;  /* 0x00000000000c5947 */ /* 0x000fea0003800000 */
[----:B------:R-:W1:Y:S02]  /*3870*/  LDG.E.U8 R162, desc[UR36][R2.64+0x50] ;  /* 0x0000502402a27981 */ /* 0x000e64000c1e1100 */
[----:B-1----:R-:W-:-:S05]  /*3880*/  PRMT R11, R162, 0x8880, RZ ;  /* 0x00008880a20b7816 */ /* 0x002fca00000000ff */
[----:B------:R-:W-:-:S07]  /*3890*/  IMAD R10, R11, R152, RZ ;  /* 0x000000980b0a7224 */ /* 0x000fce00078e02ff */
.L_x_116:
[----:B------:R-:W-:Y:S05]  /*38a0*/  BSYNC B1 ;  /* 0x0000000000017941 */ /* 0x000fea0003800000 */
.L_x_115:
[----:B-1----:R-:W-:Y:S01]  /*38b0*/  @!P5 IMAD R11, R64, R153, R10 ;  /* 0x00000099400bd224 */ /* 0x002fe200078e020a */
[----:B------:R-:W-:Y:S04]  /*38c0*/  BSSY B1, `(.L_x_117) ;  /* 0x0000006000017945 */ /* 0x000fe80003800000 */
[----:B------:R1:W-:Y:S01]  /*38d0*/  @!P5 STG.E.U8 desc[UR36][R4.64+0x50], R11 ;  /* 0x0000500b0400d986 */ /* 0x0003e2000c101124 */
[----:B------:R-:W-:Y:S05]  /*38e0*/  @P2 BRA `(.L_x_118) ;  /* 0x00000000000c2947 */ /* 0x000fea0003800000 */
[----:B------:R-:W1:Y:S02]  /*38f0*/  LDG.E.U8 R162, desc[UR36][R2.64+0x51] ;  /* 0x0000512402a27981 */ /* 0x000e64000c1e1100 */
[----:B-1----:R-:W-:-:S05]  /*3900*/  PRMT R11, R162, 0x8880, RZ ;  /* 0x00008880a20b7816 */ /* 0x002fca00000000ff */
[----:B------:R-:W-:-:S07]  /*3910*/  IMAD R10, R11, R152, RZ ;  /* 0x000000980b0a7224 */ /* 0x000fce00078e02ff */
.L_x_118:
[----:B------:R-:W-:Y:S05]  /*3920*/  BSYNC B1 ;  /* 0x0000000000017941 */ /* 0x000fea0003800000 */
.L_x_117:
        /* <DEDUP_REMOVED lines=11> */
.L_x_120:
[----:B------:R-:W-:Y:S05]  /*39e0*/  BSYNC B1 ;  /* 0x0000000000017941 */ /* 0x000fea0003800000 */
.L_x_119:
[----:B-1----:R-:W-:Y:S01]  /*39f0*/  @!P4 IMAD R11, R66, R153, R10 ;  /* 0x00000099420bc224 */ /* 0x002fe200078e020a */
[----:B------:R-:W-:Y:S04]  /*3a00*/  BSSY B1, `(.L_x_121) ;  /* 0x0000006000017945 */ /* 0x000fe80003800000 */
[----:B------:R1:W-:Y:S01]  /*3a10*/  @!P4 STG.E.U8 desc[UR36][R6.64+0x50], R11 ;  /* 0x0000500b0600c986 */ /* 0x0003e2000c101124 */
[----:B------:R-:W-:Y:S05]  /*3a20*/  @P3 BRA `(.L_x_122) ;  /* 0x00000000000c3947 */ /* 0x000fea0003800000 */
[----:B------:R-:W1:Y:S02]  /*3a30*/  LDG.E.U8 R162, desc[UR36][R8.64+0x51] ;  /* 0x0000512408a27981 */ /* 0x000e64000c1e1100 */
[----:B-1----:R-:W-:-:S05]  /*3a40*/  PRMT R11, R162, 0x8880, RZ ;  /* 0x00008880a20b7816 */ /* 0x002fca00000000ff */
[----:B------:R-:W-:-:S07]  /*3a50*/  IMAD R10, R11, R152, RZ ;  /* 0x000000980b0a7224 */ /* 0x000fce00078e02ff */
.L_x_122:
[----:B------:R-:W-:Y:S05]  /*3a60*/  BSYNC B1 ;  /* 0x0000000000017941 */ /* 0x000fea0003800000 */
.L_x_121:
[----:B------:R-:W-:Y:S01]  /*3a70*/  @!P3 IMAD R67, R67, R153, R10 ;  /* 0x000000994343b224 */ /* 0x000fe200078e020a */
[----:B------:R-:W-:Y:S04]  /*3a80*/  BSSY B1, `(.L_x_123) ;  /* 0x0000006000017945 */ /* 0x000fe80003800000 */
[----:B------:R0:W-:Y:S01]  /*3a90*/  @!P3 STG.E.U8 desc[UR36][R6.64+0x51], R67 ;  /* 0x000051430600b986 */ /* 0x0001e2000c101124 */
[----:B------:R-:W-:Y:S05]  /*3aa0*/  @P5 BRA `(.L_x_124) ;  /* 0x00000000000c5947 */ /* 0x000fea0003800000 */
[----:B------:R-:W1:Y:S02]  /*3ab0*/  LDG.E.U8 R162, desc[UR36][R2.64+0x58] ;  /* 0x0000582402a27981 */ /* 0x000e64000c1e1100 */
[----:B-1----:R-:W-:-:S05]  /*3ac0*/  PRMT R11, R162, 0x8880, RZ ;  /* 0x00008880a20b7816 */ /* 0x002fca00000000ff */
[----:B------:R-:W-:-:S07]  /*3ad0*/  IMAD R10, R11, R152, RZ ;  /* 0x000000980b0a7224 */ /* 0x000fce00078e02ff */
.L_x_124:
[----:B------:R-:W-:Y:S05]  /*3ae0*/  BSYNC B1 ;  /* 0x0000000000017941 */ /* 0x000fea0003800000 */
.L_x_123:
[----:B-1----:R-:W-:Y:S01]  /*3af0*/  @!P5 IMAD R11, R68, R153, R10 ;  /* 0x00000099440bd224 */ /* 0x002fe200078e020a */
[----:B------:R-:W-:Y:S04]  /*3b00*/  BSSY B1, `(.L_x_125) ;  /* 0x0000006000017945 */ /* 0x000fe80003800000 */
[----:B------:R1:W-:Y:S01]  /*3b10*/  @!P5 STG.E.U8 desc[UR36][R4.64+0x58], R11 ;  /* 0x0000580b0400d986 */ /* 0x0003e2000c101124 */
[----:B------:R-:W-:Y:S05]  /*3b20*/  @P2 BRA `(.L_x_126) ;  /* 0x00000000000c2947 */ /* 0x000fea0003800000 */
[----:B------:R-:W1:Y:S02]  /*3b30*/  LDG.E.U8 R162, desc[UR36][R2.64+0x59] ;  /* 0x0000592402a27981 */ /* 0x000e64000c1e1100 */
[----:B-1----:R-:W-:-:S05]  /*3b40*/  PRMT R11, R162, 0x8880, RZ ;  /* 0x00008880a20b7816 */ /* 0x002fca00000000ff */
[----:B------:R-:W-:-:S07]  /*3b50*/  IMAD R10, R11, R152, RZ ;  /* 0x000000980b0a7224 */ /* 0x000fce00078e02ff */
.L_x_126:
[----:B------:R-:W-:Y:S05]  /*3b60*/  BSYNC B1 ;  /* 0x0000000000017941 */ /* 0x000fea0003800000 */
.L_x_125:
        /* <DEDUP_REMOVED lines=11> */
.L_x_128:
[----:B------:R-:W-:Y:S05]  /*3c20*/  BSYNC B1 ;  /* 0x0000000000017941 */ /* 0x000fea0003800000 */
.L_x_127:
[----:B-1----:R-:W-:Y:S01]  /*3c30*/  @!P4 IMAD R11, R70, R153, R10 ;  /* 0x00000099460bc224 */ /* 0x002fe200078e020a */
[----:B------:R-:W-:Y:S04]  /*3c40*/  BSSY B1, `(.L_x_129) ;  /* 0x0000006000017945 */ /* 0x000fe80003800000 */
[----:B------:R1:W-:Y:S01]  /*3c50*/  @!P4 STG.E.U8 desc[UR36][R6.64+0x58], R11 ;  /* 0x0000580b0600c986 */ /* 0x0003e2000c101124 */
[----:B------:R-:W-:Y:S05]  /*3c60*/  @P3 BRA `(.L_x_130) ;  /* 0x00000000000c3947 */ /* 0x000fea0003800000 */
[----:B------:R-:W1:Y:S02]  /*3c70*/  LDG.E.U8 R162, desc[UR36][R8.64+0x59] ;  /* 0x0000592408a27981 */ /* 0x000e64000c1e1100 */
[----:B-1----:R-:W-:-:S05]  /*3c80*/  PRMT R11, R162, 0x8880, RZ ;  /* 0x00008880a20b7816 */ /* 0x002fca00000000ff */
[----:B------:R-:W-:-:S07]  /*3c90*/  IMAD R10, R11, R152, RZ ;  /* 0x000000980b0a7224 */ /* 0x000fce00078e02ff */
.L_x_130:
[----:B------:R-:W-:Y:S05]  /*3ca0*/  BSYNC B1 ;  /* 0x0000000000017941 */ /* 0x000fea0003800000 */
.L_x_129:
[----:B------:R-:W-:Y:S01]  /*3cb0*/  @!P3 IMAD R71, R71, R153, R10 ;  /* 0x000000994747b224 */ /* 0x000fe200078e020a */
[----:B------:R-:W-:Y:S04]  /*3cc0*/  BSSY B1, `(.L_x_131) ;  /* 0x0000006000017945 */ /* 0x000fe80003800000 */
[----:B------:R0:W-:Y:S01]  /*3cd0*/  @!P3 STG.E.U8 desc[UR36][R6.64+0x59], R71 ;  /* 0x000059470600b986 */ /* 0x0001e2000c101124 */
[----:B------:R-:W-:Y:S05]  /*3ce0*/  @P5 BRA `(.L_x_132) ;  /* 0x00000000000c5947 */ /* 0x000fea0003800000 */
[----:B------:R-:W1:Y:S02]  /*3cf0*/  LDG.E.U8 R162, desc[UR36][R2.64+0x60] ;  /* 0x0000602402a27981 */ /* 0x000e64000c1e1100 */
[----:B-1----:R-:W-:-:S05]  /*3d00*/  PRMT R11, R162, 0x8880, RZ ;  /* 0x00008880a20b7816 */ /* 0x002fca00000000ff */
[----:B------:R-:W-:-:S07]  /*3d10*/  IMAD R10, R11, R152, RZ ;  /* 0x000000980b0a7224 */ /* 0x000fce00078e02ff */
.L_x_132:
[----:B------:R-:W-:Y:S05]  /*3d20*/  BSYNC B1 ;  /* 0x0000000000017941 */ /* 0x000fea0003800000 */
.L_x_131:
[----:B-1----:R-:W-:Y:S01]  /*3d30*/  @!P5 IMAD R11, R72, R153, R10 ;  /* 0x00000099480bd224 */ /* 0x002fe200078e020a */
[----:B------:R-:W-:Y:S04]  /*3d40*/  BSSY B1, `(.L_x_133) ;  /* 0x0000006000017945 */ /* 0x000fe80003800000 */
[----:B------:R1:W-:Y:S01]  /*3d50*/  @!P5 STG.E.U8 desc[UR36][R4.64+0x60], R11 ;  /* 0x0000600b0400d986 */ /* 0x0003e2000c101124 */
[----:B------:R-:W-:Y:S05]  /*3d60*/  @P2 BRA `(.L_x_134) ;  /* 0x00000000000c2947 */ /* 0x000fea0003800000 */
[----:B------:R-:W1:Y:S02]  /*3d70*/  LDG.E.U8 R162, desc[UR36][R2.64+0x61] ;  /* 0x0000612402a27981 */ /* 0x000e64000c1e1100 */
[----:B-1----:R-:W-:-:S05]  /*3d80*/  PRMT R11, R162, 0x8880, RZ ;  /* 0x00008880a20b7816 */ /* 0x002fca00000000ff */
[----:B------:R-:W-:-:S07]  /*3d90*/  IMAD R10, R11, R152, RZ ;  /* 0x000000980b0a7224 */ /* 0x000fce00078e02ff */
.L_x_134:
[----:B------:R-:W-:Y:S05]  /*3da0*/  BSYNC B1 ;  /* 0x0000000000017941 */ /* 0x000fea0003800000 */
.L_x_133:
        /* <DEDUP_REMOVED lines=11> */
.L_x_136:
[----:B------:R-:W-:Y:S05]  /*3e60*/  BSYNC B1 ;  /* 0x0000000000017941 */ /* 0x000fea0003800000 */
.L_x_135:
[----:B-1----:R-:W-:Y:S01]  /*3e70*/  @!P4 IMAD R11, R74, R153, R10 ;  /* 0x000000994a0bc224 */ /* 0x002fe200078e020a */
[----:B------:R-:W-:Y:S04]  /*3e80*/  BSSY B1, `(.L_x_137) ;  /* 0x0000006000017945 */ /* 0x000fe80003800000 */
[----:B------:R1:W-:Y:S01]  /*3e90*/  @!P4 STG.E.U8 desc[UR36][R6.64+0x60], R11 ;  /* 0x0000600b0600c986 */ /* 0x0003e2000c101124 */
[----:B------:R-:W-:Y:S05]  /*3ea0*/  @P3 BRA `(.L_x_138) ;  /* 0x00000000000c3947 */ /* 0x000fea0003800000 */
[----:B------:R-:W1:Y:S02]  /*3eb0*/  LDG.E.U8 R162, desc[UR36][R8.64+0x61] ;  /* 0x0000612408a27981 */ /* 0x000e64000c1e1100 */
[----:B-1----:R-:W-:-:S05]  /*3ec0*/  PRMT R11, R162, 0x8880, RZ ;  /* 0x00008880a20b7816 */ /* 0x002fca00000000ff */
[----:B------:R-:W-:-:S07]  /*3ed0*/  IMAD R10, R11, R152, RZ ;  /* 0x000000980b0a7224 */ /* 0x000fce00078e02ff */
.L_x_138:
[----:B------:R-:W-:Y:S05]  /*3ee0*/  BSYNC B1 ;  /* 0x0000000000017941 */ /* 0x000fea0003800000 */
.L_x_137:
[----:B------:R-:W-:Y:S01]  /*3ef0*/  @!P3 IMAD R75, R75, R153, R10 ;  /* 0x000000994b4bb224 */ /* 0x000fe200078e020a */
[----:B------:R-:W-:Y:S04]  /*3f00*/  BSSY B1, `(.L_x_139) ;  /* 0x0000006000017945 */ /* 0x000fe80003800000 */
[----:B------:R0:W-:Y:S01]  /*3f10*/  @!P3 STG.E.U8 desc[UR36][R6.64+0x61], R75 ;  /* 0x0000614b0600b986 */ /* 0x0001e2000c101124 */
[----:B------:R-:W-:Y:S05]  /*3f20*/  @P5 BRA `(.L_x_140) ;  /* 0x00000000000c5947 */ /* 0x000fea0003800000 */
[----:B------:R-:W1:Y:S02]  /*3f30*/  LDG.E.U8 R162, desc[UR36][R2.64+0x68] ;  /* 0x0000682402a27981 */ /* 0x000e64000c1e1100 */
[----:B-1----:R-:W-:-:S05]  /*3f40*/  PRMT R11, R162, 0x8880, RZ ;  /* 0x00008880a20b7816 */ /* 0x002fca00000000ff */
[----:B------:R-:W-:-:S07]  /*3f50*/  IMAD R10, R11, R152, RZ ;  /* 0x000000980b0a7224 */ /* 0x000fce00078e02ff */
.L_x_140:
[----:B------:R-:W-:Y:S05]  /*3f60*/  BSYNC B1 ;  /* 0x0000000000017941 */ /* 0x000fea0003800000 */
.L_x_139:
[----:B-1----:R-:W-:Y:S01]  /*3f70*/  @!P5 IMAD R11, R76, R153, R10 ;  /* 0x000000994c0bd224 */ /* 0x002fe200078e020a */
[----:B------:R-:W-:Y:S04]  /*3f80*/  BSSY B1, `(.L_x_141) ;  /* 0x0000006000017945 */ /* 0x000fe80003800000 */
[----:B------:R1:W-:Y:S01]  /*3f90*/  @!P5 STG.E.U8 desc[UR36][R4.64+0x68], R11 ;  /* 0x0000680b0400d986 */ /* 0x0003e2000c101124 */
[----:B------:R-:W-:Y:S05]  /*3fa0*/  @P2 BRA `(.L_x_142) ;  /* 0x00000000000c2947 */ /* 0x000fea0003800000 */
[----:B------:R-:W1:Y:S02]  /*3fb0*/  LDG.E.U8 R162, desc[UR36][R2.64+0x69] ;  /* 0x0000692402a27981 */ /* 0x000e64000c1e1100 */
[----:B-1----:R-:W-:-:S05]  /*3fc0*/  PRMT R11, R162, 0x8880, RZ ;  /* 0x00008880a20b7816 */ /* 0x002fca00000000ff */
[----:B------:R-:W-:-:S07]  /*3fd0*/  IMAD R10, R11, R152, RZ ;  /* 0x000000980b0a7224 */ /* 0x000fce00078e02ff */
.L_x_142:
[----:B------:R-:W-:Y:S05]  /*3fe0*/  BSYNC B1 ;  /* 0x0000000000017941 */ /* 0x000fea0003800000 */
.L_x_141:
        /* <DEDUP_REMOVED lines=11> */
.L_x_144:
[----:B------:R-:W-:Y:S05]  /*40a0*/  BSYNC B1 ;  /* 0x0000000000017941 */ /* 0x000fea0003800000 */
.L_x_143:
[----:B-1----:R-:W-:Y:S01]  /*40b0*/  @!P4 IMAD R11, R78, R153, R10 ;  /* 0x000000994e0bc224 */ /* 0x002fe200078e020a */
[----:B------:R-:W-:Y:S04]  /*40c0*/  BSSY B1, `(.L_x_145) ;  /* 0x0000006000017945 */ /* 0x000fe80003800000 */
[----:B------:R1:W-:Y:S01]  /*40d0*/  @!P4 STG.E.U8 desc[UR36][R6.64+0x68], R11 ;  /* 0x0000680b0600c986 */ /* 0x0003e2000c101124 */
[----:B------:R-:W-:Y:S05]  /*40e0*/  @P3 BRA `(.L_x_146) ;  /* 0x00000000000c3947 */ /* 0x000fea0003800000 */
[----:B------:R-:W1:Y:S02]  /*40f0*/  LDG.E.U8 R162, desc[UR36][R8.64+0x69] ;  /* 0x0000692408a27981 */ /* 0x000e64000c1e1100 */
[----:B-1----:R-:W-:-:S05]  /*4100*/  PRMT R11, R162, 0x8880, RZ ;  /* 0x00008880a20b7816 */ /* 0x002fca00000000ff */
[----:B------:R-:W-:-:S07]  /*4110*/  IMAD R10, R11, R152, RZ ;  /* 0x000000980b0a7224 */ /* 0x000fce00078e02ff */
.L_x_146:
[----:B------:R-:W-:Y:S05]  /*4120*/  BSYNC B1 ;  /* 0x0000000000017941 */ /* 0x000fea0003800000 */
.L_x_145:
[----:B------:R-:W-:Y:S01]  /*4130*/  @!P3 IMAD R79, R79, R153, R10 ;  /* 0x000000994f4fb224 */ /* 0x000fe200078e020a */
[----:B------:R-:W-:Y:S04]  /*4140*/  BSSY B1, `(.L_x_147) ;  /* 0x0000006000017945 */ /* 0x000fe80003800000 */
[----:B------:R0:W-:Y:S01]  /*4150*/  @!P3 STG.E.U8 desc[UR36][R6.64+0x69], R79 ;  /* 0x0000694f0600b986 */ /* 0x0001e2000c101124 */
[----:B------:R-:W-:Y:S05]  /*4160*/  @P5 BRA `(.L_x_148) ;  /* 0x00000000000c5947 */ /* 0x000fea0003800000 */
[----:B------:R-:W1:Y:S02]  /*4170*/  LDG.E.U8 R162, desc[UR36][R2.64+0x70] ;  /* 0x0000702402a27981 */ /* 0x000e64000c1e1100 */
[----:B-1----:R-:W-:-:S05]  /*4180*/  PRMT R11, R162, 0x8880, RZ ;  /* 0x00008880a20b7816 */ /* 0x002fca00000000ff */
[----:B------:R-:W-:-:S07]  /*4190*/  IMAD R10, R11, R152, RZ ;  /* 0x000000980b0a7224 */ /* 0x000fce00078e02ff */
.L_x_148:
[----:B------:R-:W-:Y:S05]  /*41a0*/  BSYNC B1 ;  /* 0x0000000000017941 */ /* 0x000fea0003800000 */
.L_x_147:
[----:B-1----:R-:W-:Y:S01]  /*41b0*/  @!P5 IMAD R11, R80, R153, R10 ;  /* 0x00000099500bd224 */ /* 0x002fe200078e020a */
[----:B------:R-:W-:Y:S04]  /*41c0*/  BSSY B1, `(.L_x_149) ;  /* 0x0000006000017945 */ /* 0x000fe80003800000 */
[----:B------:R1:W-:Y:S01]  /*41d0*/  @!P5 STG.E.U8 desc[UR36][R4.64+0x70], R11 ;  /* 0x0000700b0400d986 */ /* 0x0003e2000c101124 */
[----:B------:R-:W-:Y:S05]  /*41e0*/  @P2 BRA `(.L_x_150) ;  /* 0x00000000000c2947 */ /* 0x000fea0003800000 */
[----:B------:R-:W1:Y:S02]  /*41f0*/  LDG.E.U8 R162, desc[UR36][R2.64+0x71] ;  /* 0x0000712402a27981 */ /* 0x000e64000c1e1100 */
[----:B-1----:R-:W-:-:S05]  /*4200*/  PRMT R11, R162, 0x8880, RZ ;  /* 0x00008880a20b7816 */ /* 0x002fca00000000ff */
[----:B------:R-:W-:-:S07]  /*4210*/  IMAD R10, R11, R152, RZ ;  /* 0x000000980b0a7224 */ /* 0x000fce00078e02ff */
.L_x_150:
[----:B------:R-:W-:Y:S05]  /*4220*/  BSYNC B1 ;  /* 0x0000000000017941 */ /* 0x000fea0003800000 */
.L_x_149:
        /* <DEDUP_REMOVED lines=11> */
.L_x_152:
[----:B------:R-:W-:Y:S05]  /*42e0*/  BSYNC B1 ;  /* 0x0000000000017941 */ /* 0x000fea0003800000 */
.L_x_151:
[----:B-1----:R-:W-:Y:S01]  /*42f0*/  @!P4 IMAD R11, R82, R153, R10 ;  /* 0x00000099520bc224 */ /* 0x002fe200078e020a */
[----:B------:R-:W-:Y:S04]  /*4300*/  BSSY B1, `(.L_x_153) ;  /* 0x0000006000017945 */ /* 0x000fe80003800000 */
[----:B------:R1:W-:Y:S01]  /*4310*/  @!P4 STG.E.U8 desc[UR36][R6.64+0x70], R11 ;  /* 0x0000700b0600c986 */ /* 0x0003e2000c101124 */
[----:B------:R-:W-:Y:S05]  /*4320*/  @P3 BRA `(.L_x_154) ;  /* 0x00000000000c3947 */ /* 0x000fea0003800000 */
[----:B------:R-:W1:Y:S02]  /*4330*/  LDG.E.U8 R162, desc[UR36][R8.64+0x71] ;  /* 0x0000712408a27981 */ /* 0x000e64000c1e1100 */
[----:B-1----:R-:W-:-:S05]  /*4340*/  PRMT R11, R162, 0x8880, RZ ;  /* 0x00008880a20b7816 */ /* 0x002fca00000000ff */
[----:B------:R-:W-:-:S07]  /*4350*/  IMAD R10, R11, R152, RZ ;  /* 0x000000980b0a7224 */ /* 0x000fce00078e02ff */
.L_x_154:
[----:B------:R-:W-:Y:S05]  /*4360*/  BSYNC B1 ;  /* 0x0000000000017941 */ /* 0x000fea0003800000 */
.L_x_153:
[----:B------:R-:W-:Y:S01]  /*4370*/  @!P3 IMAD R83, R83, R153, R10 ;  /* 0x000000995353b224 */ /* 0x000fe200078e020a */
[----:B------:R-:W-:Y:S04]  /*4380*/  BSSY B1, `(.L_x_155) ;  /* 0x0000006000017945 */ /* 0x000fe80003800000 */
[----:B------:R0:W-:Y:S01]  /*4390*/  @!P3 STG.E.U8 desc[UR36][R6.64+0x71], R83 ;  /* 0x000071530600b986 */ /* 0x0001e2000c101124 */
[----:B------:R-:W-:Y:S05]  /*43a0*/  @P5 BRA `(.L_x_156) ;  /* 0x00000000000c5947 */ /* 0x000fea0003800000 */
[----:B------:R-:W1:Y:S02]  /*43b0*/  LDG.E.U8 R162, desc[UR36][R2.64+0x78] ;  /* 0x0000782402a27981 */ /* 0x000e64000c1e1100 */
[----:B-1----:R-:W-:-:S05]  /*43c0*/  PRMT R11, R162, 0x8880, RZ ;  /* 0x00008880a20b7816 */ /* 0x002fca00000000ff */
[----:B------:R-:W-:-:S07]  /*43d0*/  IMAD R10, R11, R152, RZ ;  /* 0x000000980b0a7224 */ /* 0x000fce00078e02ff */
.L_x_156:
[----:B------:R-:W-:Y:S05]  /*43e0*/  BSYNC B1 ;  /* 0x0000000000017941 */ /* 0x000fea0003800000 */
.L_x_155:
[----:B-1----:R-:W-:Y:S01]  /*43f0*/  @!P5 IMAD R11, R84, R153, R10 ;  /* 0x00000099540bd224 */ /* 0x002fe200078e020a */
[----:B------:R-:W-:Y:S04]  /*4400*/  BSSY B1, `(.L_x_157) ;  /* 0x0000006000017945 */ /* 0x000fe80003800000 */
[----:B------:R1:W-:Y:S01]  /*4410*/  @!P5 STG.E.U8 desc[UR36][R4.64+0x78], R11 ;  /* 0x0000780b0400d986 */ /* 0x0003e2000c101124 */
[----:B------:R-:W-:Y:S05]  /*4420*/  @P2 BRA `(.L_x_158) ;  /* 0x00000000000c2947 */ /* 0x000fea0003800000 */
[----:B------:R-:W1:Y:S02]  /*4430*/  LDG.E.U8 R162, desc[UR36][R2.64+0x79] ;  /* 0x0000792402a27981 */ /* 0x000e64000c1e1100 */
[----:B-1----:R-:W-:-:S05]  /*4440*/  PRMT R11, R162, 0x8880, RZ ;  /* 0x00008880a20b7816 */ /* 0x002fca00000000ff */
[----:B------:R-:W-:-:S07]  /*4450*/  IMAD R10, R11, R152, RZ ;  /* 0x000000980b0a7224 */ /* 0x000fce00078e02ff */
.L_x_158:
[----:B------:R-:W-:Y:S05]  /*4460*/  BSYNC B1 ;  /* 0x0000000000017941 */ /* 0x000fea0003800000 */
.L_x_157:
        /* <DEDUP_REMOVED lines=11> */
.L_x_160:
[----:B------:R-:W-:Y:S05]  /*4520*/  BSYNC B1 ;  /* 0x0000000000017941 */ /* 0x000fea0003800000 */
.L_x_159:
[----:B-1----:R-:W-:Y:S01]  /*4530*/  @!P4 IMAD R11, R86, R153, R10 ;  /* 0x00000099560bc224 */ /* 0x002fe200078e020a */
[----:B------:R-:W-:Y:S04]  /*4540*/  BSSY B1, `(.L_x_161) ;  /* 0x0000006000017945 */ /* 0x000fe80003800000 */
[----:B------:R1:W-:Y:S01]  /*4550*/  @!P4 STG.E.U8 desc[UR36][R6.64+0x78], R11 ;  /* 0x0000780b0600c986 */ /* 0x0003e2000c101124 */
[----:B------:R-:W-:Y:S05]  /*4560*/  @P3 BRA `(.L_x_162) ;  /* 0x00000000000c3947 */ /* 0x000fea0003800000 */
[----:B------:R-:W1:Y:S02]  /*4570*/  LDG.E.U8 R162, desc[UR36][R8.64+0x79] ;  /* 0x0000792408a27981 */ /* 0x000e64000c1e1100 */
[----:B-1----:R-:W-:-:S05]  /*4580*/  PRMT R11, R162, 0x8880, RZ ;  /* 0x00008880a20b7816 */ /* 0x002fca00000000ff */
[----:B------:R-:W-:-:S07]  /*4590*/  IMAD R10, R11, R152, RZ ;  /* 0x000000980b0a7224 */ /* 0x000fce00078e02ff */
.L_x_162:
[----:B------:R-:W-:Y:S05]  /*45a0*/  BSYNC B1 ;  /* 0x0000000000017941 */ /* 0x000fea0003800000 */
.L_x_161:
[----:B------:R-:W-:Y:S01]  /*45b0*/  @!P3 IMAD R87, R87, R153, R10 ;  /* 0x000000995757b224 */ /* 0x000fe200078e020a */
[----:B------:R-:W-:Y:S04]  /*45c0*/  BSSY B1, `(.L_x_163) ;  /* 0x0000006000017945 */ /* 0x000fe80003800000 */
[----:B------:R0:W-:Y:S01]  /*45d0*/  @!P3 STG.E.U8 desc[UR36][R6.64+0x79], R87 ;  /* 0x000079570600b986 */ /* 0x0001e2000c101124 */
[----:B------:R-:W-:Y:S05]  /*45e0*/  @P5 BRA `(.L_x_164) ;  /* 0x00000000000c5947 */ /* 0x000fea0003800000 */
[----:B------:R-:W1:Y:S02]  /*45f0*/  LDG.E.U8 R162, desc[UR36][R2.64+0x80] ;  /* 0x0000802402a27981 */ /* 0x000e64000c1e1100 */
[----:B-1----:R-:W-:-:S05]  /*4600*/  PRMT R11, R162, 0x8880, RZ ;  /* 0x00008880a20b7816 */ /* 0x002fca00000000ff */
[----:B------:R-:W-:-:S07]  /*4610*/  IMAD R10, R11, R152, RZ ;  /* 0x000000980b0a7224 */ /* 0x000fce00078e02ff */
.L_x_164:
[----:B------:R-:W-:Y:S05]  /*4620*/  BSYNC B1 ;  /* 0x0000000000017941 */ /* 0x000fea0003800000 */
.L_x_163:
[----:B-1----:R-:W-:Y:S01]  /*4630*/  @!P5 IMAD R11, R88, R153, R10 ;  /* 0x00000099580bd224 */ /* 0x002fe200078e020a */
[----:B------:R-:W-:Y:S04]  /*4640*/  BSSY B1, `(.L_x_165) ;  /* 0x0000006000017945 */ /* 0x000fe80003800000 */
[----:B------:R1:W-:Y:S01]  /*4650*/  @!P5 STG.E.U8 desc[UR36][R4.64+0x80], R11 ;  /* 0x0000800b0400d986 */ /* 0x0003e2000c101124 */
[----:B------:R-:W-:Y:S05]  /*4660*/  @P2 BRA `(.L_x_166) ;  /* 0x00000000000c2947 */ /* 0x000fea0003800000 */
[----:B------:R-:W1:Y:S02]  /*4670*/  LDG.E.U8 R162, desc[UR36][R2.64+0x81] ;  /* 0x0000812402a27981 */ /* 0x000e64000c1e1100 */
[----:B-1----:R-:W-:-:S05]  /*4680*/  PRMT R11, R162, 0x8880, RZ ;  /* 0x00008880a20b7816 */ /* 0x002fca00000000ff */
[----:B------:R-:W-:-:S07]  /*4690*/  IMAD R10, R11, R152, RZ ;  /* 0x000000980b0a7224 */ /* 0x000fce00078e02ff */
.L_x_166:
[----:B------:R-:W-:Y:S05]  /*46a0*/  BSYNC B1 ;  /* 0x0000000000017941 */ /* 0x000fea0003800000 */
.L_x_165:
        /* <DEDUP_REMOVED lines=11> */
.L_x_168:
[----:B------:R-:W-:Y:S05]  /*4760*/  BSYNC B1 ;  /* 0x0000000000017941 */ /* 0x000fea0003800000 */
.L_x_167:
[----:B-1----:R-:W-:Y:S01]  /*4770*/  @!P4 IMAD R11, R90, R153, R10 ;  /* 0x000000995a0bc224 */ /* 0x002fe200078e020a */
[----:B------:R-:W-:Y:S04]  /*4780*/  BSSY B1, `(.L_x_169) ;  /* 0x0000006000017945 */ /* 0x000fe80003800000 */
[----:B------:R1:W-:Y:S01]  /*4790*/  @!P4 STG.E.U8 desc[UR36][R6.64+0x80], R11 ;  /* 0x0000800b0600c986 */ /* 0x0003e2000c101124 */
[----:B------:R-:W-:Y:S05]  /*47a0*/  @P3 BRA `(.L_x_170) ;  /* 0x00000000000c3947 */ /* 0x000fea0003800000 */
[----:B------:R-:W1:Y:S02]  /*47b0*/  LDG.E.U8 R162, desc[UR36][R8.64+0x81] ;  /* 0x0000812408a27981 */ /* 0x000e64000c1e1100 */
[----:B-1----:R-:W-:-:S05]  /*47c0*/  PRMT R11, R162, 0x8880, RZ ;  /* 0x00008880a20b7816 */ /* 0x002fca00000000ff */
[----:B------:R-:W-:-:S07]  /*47d0*/  IMAD R10, R11, R152, RZ ;  /* 0x000000980b0a7224 */ /* 0x000fce00078e02ff */
.L_x_170:
[----:B------:R-:W-:Y:S05]  /*47e0*/  BSYNC B1 ;  /* 0x0000000000017941 */ /* 0x000fea0003800000 */
.L_x_169:
[----:B------:R-:W-:Y:S01]  /*47f0*/  @!P3 IMAD R91, R91, R153, R10 ;  /* 0x000000995b5bb224 */ /* 0x000fe200078e020a */
[----:B------:R-:W-:Y:S04]  /*4800*/  BSSY B1, `(.L_x_171) ;  /* 0x0000006000017945 */ /* 0x000fe80003800000 */
[----:B------:R0:W-:Y:S01]  /*4810*/  @!P3 STG.E.U8 desc[UR36][R6.64+0x81], R91 ;  /* 0x0000815b0600b986 */ /* 0x0001e2000c101124 */
[----:B------:R-:W-:Y:S05]  /*4820*/  @P5 BRA `(.L_x_172) ;  /* 0x00000000000c5947 */ /* 0x000fea0003800000 */
[----:B------:R-:W1:Y:S02]  /*4830*/  LDG.E.U8 R162, desc[UR36][R2.64+0x88] ;  /* 0x0000882402a27981 */ /* 0x000e64000c1e1100 */
[----:B-1----:R-:W-:-:S05]  /*4840*/  PRMT R11, R162, 0x8880, RZ ;  /* 0x00008880a20b7816 */ /* 0x002fca00000000ff */
[----:B------:R-:W-:-:S07]  /*4850*/  IMAD R10, R11, R152, RZ ;  /* 0x000000980b0a7224 */ /* 0x000fce00078e02ff */
.L_x_172:
[----:B------:R-:W-:Y:S05]  /*4860*/  BSYNC B1 ;  /* 0x0000000000017941 */ /* 0x000fea0003800000 */
.L_x_171:
[----:B-1----:R-:W-:Y:S01]  /*4870*/  @!P5 IMAD R11, R92, R153, R10 ;  /* 0x000000995c0bd224 */ /* 0x002fe200078e020a */
[----:B------:R-:W-:Y:S04]  /*4880*/  BSSY B1, `(.L_x_173) ;  /* 0x0000006000017945 */ /* 0x000fe80003800000 */
[----:B------:R1:W-:Y:S01]  /*4890*/  @!P5 STG.E.U8 desc[UR36][R4.64+0x88], R11 ;  /* 0x0000880b0400d986 */ /* 0x0003e2000c101124 */
[----:B------:R-:W-:Y:S05]  /*48a0*/  @P2 BRA `(.L_x_174) ;  /* 0x00000000000c2947 */ /* 0x000fea0003800000 */
[----:B------:R-:W1:Y:S02]  /*48b0*/  LDG.E.U8 R162, desc[UR36][R2.64+0x89] ;  /* 0x0000892402a27981 */ /* 0x000e64000c1e1100 */
[----:B-1----:R-:W-:-:S05]  /*48c0*/  PRMT R11, R162, 0x8880, RZ ;  /* 0x00008880a20b7816 */ /* 0x002fca00000000ff */
[----:B------:R-:W-:-:S07]  /*48d0*/  IMAD R10, R11, R152, RZ ;  /* 0x000000980b0a7224 */ /* 0x000fce00078e02ff */
.L_x_174:
[----:B------:R-:W-:Y:S05]  /*48e0*/  BSYNC B1 ;  /* 0x0000000000017941 */ /* 0x000fea0003800000 */
.L_x_173:
        /* <DEDUP_REMOVED lines=11> */
.L_x_176:
[----:B------:R-:W-:Y:S05]  /*49a0*/  BSYNC B1 ;  /* 0x0000000000017941 */ /* 0x000fea0003800000 */
.L_x_175:
[----:B-1----:R-:W-:Y:S01]  /*49b0*/  @!P4 IMAD R11, R94, R153, R10 ;  /* 0x000000995e0bc224 */ /* 0x002fe200078e020a */
[----:B------:R-:W-:Y:S04]  /*49c0*/  BSSY B1, `(.L_x_177) ;  /* 0x0000006000017945 */ /* 0x000fe80003800000 */
[----:B------:R1:W-:Y:S01]  /*49d0*/  @!P4 STG.E.U8 desc[UR36][R6.64+0x88], R11 ;  /* 0x0000880b0600c986 */ /* 0x0003e2000c101124 */
[----:B------:R-:W-:Y:S05]  /*49e0*/  @P3 BRA `(.L_x_178) ;  /* 0x00000000000c3947 */ /* 0x000fea0003800000 */
[----:B------:R-:W1:Y:S02]  /*49f0*/  LDG.E.U8 R162, desc[UR36][R8.64+0x89] ;  /* 0x0000892408a27981 */ /* 0x000e64000c1e1100 */
[----:B-1----:R-:W-:-:S05]  /*4a00*/  PRMT R11, R162, 0x8880, RZ ;  /* 0x00008880a20b7816 */ /* 0x002fca00000000ff */
[----:B------:R-:W-:-:S07]  /*4a10*/  IMAD R10, R11, R152, RZ ;  /* 0x000000980b0a7224 */ /* 0x000fce00078e02ff */
.L_x_178:
[----:B------:R-:W-:Y:S05]  /*4a20*/  BSYNC B1 ;  /* 0x0000000000017941 */ /* 0x000fea0003800000 */
.L_x_177:
[----:B------:R-:W-:Y:S01]  /*4a30*/  @!P3 IMAD R95, R95, R153, R10 ;  /* 0x000000995f5fb224 */ /* 0x000fe200078e020a */
[----:B------:R-:W-:Y:S04]  /*4a40*/  BSSY B1, `(.L_x_179) ;  /* 0x0000006000017945 */ /* 0x000fe80003800000 */
[----:B------:R0:W-:Y:S01]  /*4a50*/  @!P3 STG.E.U8 desc[UR36][R6.64+0x89], R95 ;  /* 0x0000895f0600b986 */ /* 0x0001e2000c101124 */
[----:B------:R-:W-:Y:S05]  /*4a60*/  @P5 BRA `(.L_x_180) ;  /* 0x00000000000c5947 */ /* 0x000fea0003800000 */
[----:B------:R-:W1:Y:S02]  /*4a70*/  LDG.E.U8 R162, desc[UR36][R2.64+0x90] ;  /* 0x0000902402a27981 */ /* 0x000e64000c1e1100 */
[----:B-1----:R-:W-:-:S05]  /*4a80*/  PRMT R11, R162, 0x8880, RZ ;  /* 0x00008880a20b7816 */ /* 0x002fca00000000ff */
[----:B------:R-:W-:-:S07]  /*4a90*/  IMAD R10, R11, R152, RZ ;  /* 0x000000980b0a7224 */ /* 0x000fce00078e02ff */
.L_x_180:
[----:B------:R-:W-:Y:S05]  /*4aa0*/  BSYNC B1 ;  /* 0x0000000000017941 */ /* 0x000fea0003800000 */
.L_x_179:
[----:B-1----:R-:W-:Y:S01]  /*4ab0*/  @!P5 IMAD R11, R96, R153, R10 ;  /* 0x00000099600bd224 */ /* 0x002fe200078e020a */
[----:B------:R-:W-:Y:S04]  /*4ac0*/  BSSY B1, `(.L_x_181) ;  /* 0x0000006000017945 */ /* 0x000fe80003800000 */
[----:B------:R1:W-:Y:S01]  /*4ad0*/  @!P5 STG.E.U8 desc[UR36][R4.64+0x90], R11 ;  /* 0x0000900b0400d986 */ /* 0x0003e2000c101124 */
[----:B------:R-:W-:Y:S05]  /*4ae0*/  @P2 BRA `(.L_x_182) ;  /* 0x00000000000c2947 */ /* 0x000fea0003800000 */
[----:B------:R-:W1:Y:S02]  /*4af0*/  LDG.E.U8 R162, desc[UR36][R2.64+0x91] ;  /* 0x0000912402a27981 */ /* 0x000e64000c1e1100 */
[----:B-1----:R-:W-:-:S05]  /*4b00*/  PRMT R11, R162, 0x8880, RZ ;  /* 0x00008880a20b7816 */ /* 0x002fca00000000ff */
[----:B------:R-:W-:-:S07]  /*4b10*/  IMAD R10, R11, R152, RZ ;  /* 0x000000980b0a7224 */ /* 0x000fce00078e02ff */
.L_x_182:
[----:B------:R-:W-:Y:S05]  /*4b20*/  BSYNC B1 ;  /* 0x0000000000017941 */ /* 0x000fea0003800000 */
.L_x_181:
        /* <DEDUP_REMOVED lines=11> */
.L_x_184:
[----:B------:R-:W-:Y:S05]  /*4be0*/  BSYNC B1 ;  /* 0x0000000000017941 */ /* 0x000fea0003800000 */
.L_x_183:
[----:B-1----:R-:W-:Y:S01]  /*4bf0*/  @!P4 IMAD R11, R98, R153, R10 ;  /* 0x00000099620bc224 */ /* 0x002fe200078e020a */
[----:B------:R-:W-:Y:S04]  /*4c00*/  BSSY B1, `(.L_x_185) ;  /* 0x0000006000017945 */ /* 0x000fe80003800000 */
[----:B------:R1:W-:Y:S01]  /*4c10*/  @!P4 STG.E.U8 desc[UR36][R6.64+0x90], R11 ;  /* 0x0000900b0600c986 */ /* 0x0003e2000c101124 */
[----:B------:R-:W-:Y:S05]  /*4c20*/  @P3 BRA `(.L_x_186) ;  /* 0x00000000000c3947 */ /* 0x000fea0003800000 */
[----:B------:R-:W1:Y:S02]  /*4c30*/  LDG.E.U8 R162, desc[UR36][R8.64+0x91] ;  /* 0x0000912408a27981 */ /* 0x000e64000c1e1100 */
[----:B-1----:R-:W-:-:S05]  /*4c40*/  PRMT R11, R162, 0x8880, RZ ;  /* 0x00008880a20b7816 */ /* 0x002fca00000000ff */
[----:B------:R-:W-:-:S07]  /*4c50*/  IMAD R10, R11, R152, RZ ;  /* 0x000000980b0a7224 */ /* 0x000fce00078e02ff */
.L_x_186:
[----:B------:R-:W-:Y:S05]  /*4c60*/  BSYNC B1 ;  /* 0x0000000000017941 */ /* 0x000fea0003800000 */
.L_x_185:
[----:B------:R-:W-:Y:S01]  /*4c70*/  @!P3 IMAD R99, R99, R153, R10 ;  /* 0x000000996363b224 */ /* 0x000fe200078e020a */
[----:B------:R-:W-:Y:S04]  /*4c80*/  BSSY B1, `(.L_x_187) ;  /* 0x0000006000017945 */ /* 0x000fe80003800000 */
[----:B------:R0:W-:Y:S01]  /*4c90*/  @!P3 STG.E.U8 desc[UR36][R6.64+0x91], R99 ;  /* 0x000091630600b986 */ /* 0x0001e2000c101124 */
[----:B------:R-:W-:Y:S05]  /*4ca0*/  @P5 BRA `(.L_x_188) ;  /* 0x00000000000c5947 */ /* 0x000fea0003800000 */
[----:B------:R-:W1:Y:S02]  /*4cb0*/  LDG.E.U8 R162, desc[UR36][R2.64+0x98] ;  /* 0x0000982402a27981 */ /* 0x000e64000c1e1100 */
[----:B-1----:R-:W-:-:S05]  /*4cc0*/  PRMT R11, R162, 0x8880, RZ ;  /* 0x00008880a20b7816 */ /* 0x002fca00000000ff */
[----:B------:R-:W-:-:S07]  /*4cd0*/  IMAD R10, R11, R152, RZ ;  /* 0x000000980b0a7224 */ /* 0x000fce00078e02ff */
.L_x_188:
[----:B------:R-:W-:Y:S05]  /*4ce0*/  BSYNC B1 ;  /* 0x0000000000017941 */ /* 0x000fea0003800000 */
.L_x_187:
[----:B-1----:R-:W-:Y:S01]  /*4cf0*/  @!P5 IMAD R11, R100, R153, R10 ;  /* 0x00000099640bd224 */ /* 0x002fe200078e020a */
[----:B------:R-:W-:Y:S04]  /*4d00*/  BSSY B1, `(.L_x_189) ;  /* 0x0000006000017945 */ /* 0x000fe80003800000 */
[----:B------:R1:W-:Y:S01]  /*4d10*/  @!P5 STG.E.U8 desc[UR36][R4.64+0x98], R11 ;  /* 0x0000980b0400d986 */ /* 0x0003e2000c101124 */
[----:B------:R-:W-:Y:S05]  /*4d20*/  @P2 BRA `(.L_x_190) ;  /* 0x00000000000c2947 */ /* 0x000fea0003800000 */
[----:B------:R-:W1:Y:S02]  /*4d30*/  LDG.E.U8 R162, desc[UR36][R2.64+0x99] ;  /* 0x0000992402a27981 */ /* 0x000e64000c1e1100 */
[----:B-1----:R-:W-:-:S05]  /*4d40*/  PRMT R11, R162, 0x8880, RZ ;  /* 0x00008880a20b7816 */ /* 0x002fca00000000ff */
[----:B------:R-:W-:-:S07]  /*4d50*/  IMAD R10, R11, R152, RZ ;  /* 0x000000980b0a7224 */ /* 0x000fce00078e02ff */
.L_x_190:
[----:B------:R-:W-:Y:S05]  /*4d60*/  BSYNC B1 ;  /* 0x0000000000017941 */ /* 0x000fea0003800000 */
.L_x_189:
        /* <DEDUP_REMOVED lines=11> */
.L_x_192:
[----:B------:R-:W-:Y:S05]  /*4e20*/  BSYNC B1 ;  /* 0x0000000000017941 */ /* 0x000fea0003800000 */
.L_x_191:
[----:B-1----:R-:W-:Y:S01]  /*4e30*/  @!P4 IMAD R11, R102, R153, R10 ;  /* 0x00000099660bc224 */ /* 0x002fe200078e020a */
[----:B------:R-:W-:Y:S04]  /*4e40*/  BSSY B1, `(.L_x_193) ;  /* 0x0000006000017945 */ /* 0x000fe80003800000 */
[----:B------:R1:W-:Y:S01]  /*4e50*/  @!P4 STG.E.U8 desc[UR36][R6.64+0x98], R11 ;  /* 0x0000980b0600c986 */ /* 0x0003e2000c101124 */
[----:B------:R-:W-:Y:S05]  /*4e60*/  @P3 BRA `(.L_x_194) ;  /* 0x00000000000c3947 */ /* 0x000fea0003800000 */
[----:B------:R-:W1:Y:S02]  /*4e70*/  LDG.E.U8 R162, desc[UR36][R8.64+0x99] ;  /* 0x0000992408a27981 */ /* 0x000e64000c1e1100 */
[----:B-1----:R-:W-:-:S05]  /*4e80*/  PRMT R11, R162, 0x8880, RZ ;  /* 0x00008880a20b7816 */ /* 0x002fca00000000ff */
[----:B------:R-:W-:-:S07]  /*4e90*/  IMAD R10, R11, R152, RZ ;  /* 0x000000980b0a7224 */ /* 0x000fce00078e02ff */
.L_x_194:
[----:B------:R-:W-:Y:S05]  /*4ea0*/  BSYNC B1 ;  /* 0x0000000000017941 */ /* 0x000fea0003800000 */
.L_x_193:
[----:B------:R-:W-:Y:S01]  /*4eb0*/  @!P3 IMAD R103, R103, R153, R10 ;  /* 0x000000996767b224 */ /* 0x000fe200078e020a */
[----:B------:R-:W-:Y:S04]  /*4ec0*/  BSSY B1, `(.L_x_195) ;  /* 0x0000006000017945 */ /* 0x000fe80003800000 */
[----:B------:R0:W-:Y:S01]  /*4ed0*/  @!P3 STG.E.U8 desc[UR36][R6.64+0x99], R103 ;  /* 0x000099670600b986 */ /* 0x0001e2000c101124 */
[----:B------:R-:W-:Y:S05]  /*4ee0*/  @P5 BRA `(.L_x_196) ;  /* 0x00000000000c5947 */ /* 0x000fea0003800000 */
[----:B------:R-:W1:Y:S02]  /*4ef0*/  LDG.E.U8 R162, desc[UR36][R2.64+0xa0] ;  /* 0x0000a02402a27981 */ /* 0x000e64000c1e1100 */
[----:B-1----:R-:W-:-:S05]  /*4f00*/  PRMT R11, R162, 0x8880, RZ ;  /* 0x00008880a20b7816 */ /* 0x002fca00000000ff */
[----:B------:R-:W-:-:S07]  /*4f10*/  IMAD R10, R11, R152, RZ ;  /* 0x000000980b0a7224 */ /* 0x000fce00078e02ff */
.L_x_196:
[----:B------:R-:W-:Y:S05]  /*4f20*/  BSYNC B1 ;  /* 0x0000000000017941 */ /* 0x000fea0003800000 */
.L_x_195:
[----:B-1----:R-:W-:Y:S01]  /*4f30*/  @!P5 IMAD R11, R104, R153, R10 ;  /* 0x00000099680bd224 */ /* 0x002fe200078e020a */
[----:B------:R-:W-:Y:S04]  /*4f40*/  BSSY B1, `(.L_x_197) ;  /* 0x0000006000017945 */ /* 0x000fe80003800000 */
[----:B------:R1:W-:Y:S01]  /*4f50*/  @!P5 STG.E.U8 desc[UR36][R4.64+0xa0], R11 ;  /* 0x0000a00b0400d986 */ /* 0x0003e2000c101124 */
[----:B------:R-:W-:Y:S05]  /*4f60*/  @P2 BRA `(.L_x_198) ;  /* 0x00000000000c2947 */ /* 0x000fea0003800000 */
[----:B------:R-:W1:Y:S02]  /*4f70*/  LDG.E.U8 R162, desc[UR36][R2.64+0xa1] ;  /* 0x0000a12402a27981 */ /* 0x000e64000c1e1100 */
[----:B-1----:R-:W-:-:S05]  /*4f80*/  PRMT R11, R162, 0x8880, RZ ;  /* 0x00008880a20b7816 */ /* 0x002fca00000000ff */
[----:B------:R-:W-:-:S07]  /*4f90*/  IMAD R10, R11, R152, RZ ;  /* 0x000000980b0a7224 */ /* 0x000fce00078e02ff */
.L_x_198:
[----:B------:R-:W-:Y:S05]  /*4fa0*/  BSYNC B1 ;  /* 0x0000000000017941 */ /* 0x000fea0003800000 */
.L_x_197:
        /* <DEDUP_REMOVED lines=11> */
.L_x_200:
[----:B------:R-:W-:Y:S05]  /*5060*/  BSYNC B1 ;  /* 0x0000000000017941 */ /* 0x000fea0003800000 */
.L_x_199:
[----:B-1----:R-:W-:Y:S01]  /*5070*/  @!P4 IMAD R11, R106, R153, R10 ;  /* 0x000000996a0bc224 */ /* 0x002fe200078e020a */
[----:B------:R-:W-:Y:S04]  /*5080*/  BSSY B1, `(.L_x_201) ;  /* 0x0000006000017945 */ /* 0x000fe80003800000 */
[----:B------:R1:W-:Y:S01]  /*5090*/  @!P4 STG.E.U8 desc[UR36][R6.64+0xa0], R11 ;  /* 0x0000a00b0600c986 */ /* 0x0003e2000c101124 */
[----:B------:R-:W-:Y:S05]  /*50a0*/  @P3 BRA `(.L_x_202) ;  /* 0x00000000000c3947 */ /* 0x000fea0003800000 */
[----:B------:R-:W1:Y:S02]  /*50b0*/  LDG.E.U8 R162, desc[UR36][R8.64+0xa1] ;  /* 0x0000a12408a27981 */ /* 0x000e64000c1e1100 */
[----:B-1----:R-:W-:-:S05]  /*50c0*/  PRMT R11, R162, 0x8880, RZ ;  /* 0x00008880a20b7816 */ /* 0x002fca00000000ff */
[----:B------:R-:W-:-:S07]  /*50d0*/  IMAD R10, R11, R152, RZ ;  /* 0x000000980b0a7224 */ /* 0x000fce00078e02ff */
.L_x_202:
[----:B------:R-:W-:Y:S05]  /*50e0*/  BSYNC B1 ;  /* 0x0000000000017941 */ /* 0x000fea0003800000 */
.L_x_201:
[----:B------:R-:W-:Y:S01]  /*50f0*/  @!P3 IMAD R107, R107, R153, R10 ;  /* 0x000000996b6bb224 */ /* 0x000fe200078e020a */
[----:B------:R-:W-:Y:S04]  /*5100*/  BSSY B1, `(.L_x_203) ;  /* 0x0000006000017945 */ /* 0x000fe80003800000 */
[----:B------:R0:W-:Y:S01]  /*5110*/  @!P3 STG.E.U8 desc[UR36][R6.64+0xa1], R107 ;  /* 0x0000a16b0600b986 */ /* 0x0001e2000c101124 */
[----:B------:R-:W-:Y:S05]  /*5120*/  @P5 BRA `(.L_x_204) ;  /* 0x00000000000c5947 */ /* 0x000fea0003800000 */
[----:B------:R-:W1:Y:S02]  /*5130*/  LDG.E.U8 R162, desc[UR36][R2.64+0xa8] ;  /* 0x0000a82402a27981 */ /* 0x000e64000c1e1100 */
[----:B-1----:R-:W-:-:S05]  /*5140*/  PRMT R11, R162, 0x8880, RZ ;  /* 0x00008880a20b7816 */ /* 0x002fca00000000ff */
[----:B------:R-:W-:-:S07]  /*5150*/  IMAD R10, R11, R152, RZ ;  /* 0x000000980b0a7224 */ /* 0x000fce00078e02ff */
.L_x_204:
[----:B------:R-:W-:Y:S05]  /*5160*/  BSYNC B1 ;  /* 0x0000000000017941 */ /* 0x000fea0003800000 */
.L_x_203:
[----:B-1----:R-:W-:Y:S01]  /*5170*/  @!P5 IMAD R11, R108, R153, R10 ;  /* 0x000000996c0bd224 */ /* 0x002fe200078e020a */
[----:B------:R-:W-:Y:S04]  /*5180*/  BSSY B1, `(.L_x_205) ;  /* 0x0000006000017945 */ /* 0x000fe80003800000 */
[----:B------:R1:W-:Y:S01]  /*5190*/  @!P5 STG.E.U8 desc[UR36][R4.64+0xa8], R11 ;  /* 0x0000a80b0400d986 */ /* 0x0003e2000c101124 */
[----:B------:R-:W-:Y:S05]  /*51a0*/  @P2 BRA `(.L_x_206) ;  /* 0x00000000000c2947 */ /* 0x000fea0003800000 */
[----:B------:R-:W1:Y:S02]  /*51b0*/  LDG.E.U8 R162, desc[UR36][R2.64+0xa9] ;  /* 0x0000a92402a27981 */ /* 0x000e64000c1e1100 */
[----:B-1----:R-:W-:-:S05]  /*51c0*/  PRMT R11, R162, 0x8880, RZ ;  /* 0x00008880a20b7816 */ /* 0x002fca00000000ff */
[----:B------:R-:W-:-:S07]  /*51d0*/  IMAD R10, R11, R152, RZ ;  /* 0x000000980b0a7224 */ /* 0x000fce00078e02ff */
.L_x_206:
[----:B------:R-:W-:Y:S05]  /*51e0*/  BSYNC B1 ;  /* 0x0000000000017941 */ /* 0x000fea0003800000 */
.L_x_205:
        /* <DEDUP_REMOVED lines=11> */
.L_x_208:
[----:B------:R-:W-:Y:S05]  /*52a0*/  BSYNC B1 ;  /* 0x0000000000017941 */ /* 0x000fea0003800000 */
.L_x_207:
[----:B-1----:R-:W-:Y:S01]  /*52b0*/  @!P4 IMAD R11, R110, R153, R10 ;  /* 0x000000996e0bc224 */ /* 0x002fe200078e020a */
[----:B------:R-:W-:Y:S04]  /*52c0*/  BSSY B1, `(.L_x_209) ;  /* 0x0000006000017945 */ /* 0x000fe80003800000 */
[----:B------:R1:W-:Y:S01]  /*52d0*/  @!P4 STG.E.U8 desc[UR36][R6.64+0xa8], R11 ;  /* 0x0000a80b0600c986 */ /* 0x0003e2000c101124 */
[----:B------:R-:W-:Y:S05]  /*52e0*/  @P3 BRA `(.L_x_210) ;  /* 0x00000000000c3947 */ /* 0x000fea0003800000 */
[----:B------:R-:W1:Y:S02]  /*52f0*/  LDG.E.U8 R162, desc[UR36][R8.64+0xa9] ;  /* 0x0000a92408a27981 */ /* 0x000e64000c1e1100 */
[----:B-1----:R-:W-:-:S05]  /*5300*/  PRMT R11, R162, 0x8880, RZ ;  /* 0x00008880a20b7816 */ /* 0x002fca00000000ff */
[----:B------:R-:W-:-:S07]  /*5310*/  IMAD R10, R11, R152, RZ ;  /* 0x000000980b0a7224 */ /* 0x000fce00078e02ff */
.L_x_210:
[----:B------:R-:W-:Y:S05]  /*5320*/  BSYNC B1 ;  /* 0x0000000000017941 */ /* 0x000fea0003800000 */
.L_x_209:
[----:B------:R-:W-:Y:S01]  /*5330*/  @!P3 IMAD R111, R111, R153, R10 ;  /* 0x000000996f6fb224 */ /* 0x000fe200078e020a */
[----:B------:R-:W-:Y:S04]  /*5340*/  BSSY B1, `(.L_x_211) ;  /* 0x0000006000017945 */ /* 0x000fe80003800000 */
[----:B------:R0:W-:Y:S01]  /*5350*/  @!P3 STG.E.U8 desc[UR36][R6.64+0xa9], R111 ;  /* 0x0000a96f0600b986 */ /* 0x0001e2000c101124 */
[----:B------:R-:W-:Y:S05]  /*5360*/  @P5 BRA `(.L_x_212) ;  /* 0x00000000000c5947 */ /* 0x000fea0003800000 */
[----:B------:R-:W1:Y:S02]  /*5370*/  LDG.E.U8 R162, desc[UR36][R2.64+0xb0] ;  /* 0x0000b02402a27981 */ /* 0x000e64000c1e1100 */
[----:B-1----:R-:W-:-:S05]  /*5380*/  PRMT R11, R162, 0x8880, RZ ;  /* 0x00008880a20b7816 */ /* 0x002fca00000000ff */
[----:B------:R-:W-:-:S07]  /*5390*/  IMAD R10, R11, R152, RZ ;  /* 0x000000980b0a7224 */ /* 0x000fce00078e02ff */
.L_x_212:
[----:B------:R-:W-:Y:S05]  /*53a0*/  BSYNC B1 ;  /* 0x0000000000017941 */ /* 0x000fea0003800000 */
.L_x_211:
[----:B-1----:R-:W-:Y:S01]  /*53b0*/  @!P5 IMAD R11, R112, R153, R10 ;  /* 0x00000099700bd224 */ /* 0x002fe200078e020a */
[----:B------:R-:W-:Y:S04]  /*53c0*/  BSSY B1, `(.L_x_213) ;  /* 0x0000006000017945 */ /* 0x000fe80003800000 */
[----:B------:R1:W-:Y:S01]  /*53d0*/  @!P5 STG.E.U8 desc[UR36][R4.64+0xb0], R11 ;  /* 0x0000b00b0400d986 */ /* 0x0003e2000c101124 */
[----:B------:R-:W-:Y:S05]  /*53e0*/  @P2 BRA `(.L_x_214) ;  /* 0x00000000000c2947 */ /* 0x000fea0003800000 */
[----:B------:R-:W1:Y:S02]  /*53f0*/  LDG.E.U8 R162, desc[UR36][R2.64+0xb1] ;  /* 0x0000b12402a27981 */ /* 0x000e64000c1e1100 */
[----:B-1----:R-:W-:-:S05]  /*5400*/  PRMT R11, R162, 0x8880, RZ ;  /* 0x00008880a20b7816 */ /* 0x002fca00000000ff */
[----:B------:R-:W-:-:S07]  /*5410*/  IMAD R10, R11, R152, RZ ;  /* 0x000000980b0a7224 */ /* 0x000fce00078e02ff */
.L_x_214:
[----:B------:R-:W-:Y:S05]  /*5420*/  BSYNC B1 ;  /* 0x0000000000017941 */ /* 0x000fea0003800000 */
.L_x_213:
        /* <DEDUP_REMOVED lines=11> */
.L_x_216:
[----:B------:R-:W-:Y:S05]  /*54e0*/  BSYNC B1 ;  /* 0x0000000000017941 */ /* 0x000fea0003800000 */
.L_x_215:
[----:B-1----:R-:W-:Y:S01]  /*54f0*/  @!P4 IMAD R11, R114, R153, R10 ;  /* 0x00000099720bc224 */ /* 0x002fe200078e020a */
[----:B------:R-:W-:Y:S04]  /*5500*/  BSSY B1, `(.L_x_217) ;  /* 0x0000006000017945 */ /* 0x000fe80003800000 */
[----:B------:R1:W-:Y:S01]  /*5510*/  @!P4 STG.E.U8 desc[UR36][R6.64+0xb0], R11 ;  /* 0x0000b00b0600c986 */ /* 0x0003e2000c101124 */
[----:B------:R-:W-:Y:S05]  /*5520*/  @P3 BRA `(.L_x_218) ;  /* 0x00000000000c3947 */ /* 0x000fea0003800000 */
[----:B------:R-:W1:Y:S02]  /*5530*/  LDG.E.U8 R162, desc[UR36][R8.64+0xb1] ;  /* 0x0000b12408a27981 */ /* 0x000e64000c1e1100 */
[----:B-1----:R-:W-:-:S05]  /*5540*/  PRMT R11, R162, 0x8880, RZ ;  /* 0x00008880a20b7816 */ /* 0x002fca00000000ff */
[----:B------:R-:W-:-:S07]  /*5550*/  IMAD R10, R11, R152, RZ ;  /* 0x000000980b0a7224 */ /* 0x000fce00078e02ff */
.L_x_218:
[----:B------:R-:W-:Y:S05]  /*5560*/  BSYNC B1 ;  /* 0x0000000000017941 */ /* 0x000fea0003800000 */
.L_x_217:
[----:B------:R-:W-:Y:S01]  /*5570*/  @!P3 IMAD R115, R115, R153, R10 ;  /* 0x000000997373b224 */ /* 0x000fe200078e020a */
[----:B------:R-:W-:Y:S04]  /*5580*/  BSSY B1, `(.L_x_219) ;  /* 0x0000006000017945 */ /* 0x000fe80003800000 */
[----:B------:R0:W-:Y:S01]  /*5590*/  @!P3 STG.E.U8 desc[UR36][R6.64+0xb1], R115 ;  /* 0x0000b1730600b986 */ /* 0x0001e2000c101124 */
[----:B------:R-:W-:Y:S05]  /*55a0*/  @P5 BRA `(.L_x_220) ;  /* 0x00000000000c5947 */ /* 0x000fea0003800000 */
[----:B------:R-:W1:Y:S02]  /*55b0*/  LDG.E.U8 R162, desc[UR36][R2.64+0xb8] ;  /* 0x0000b82402a27981 */ /* 0x000e64000c1e1100 */
[----:B-1----:R-:W-:-:S05]  /*55c0*/  PRMT R11, R162, 0x8880, RZ ;  /* 0x00008880a20b7816 */ /* 0x002fca00000000ff */
[----:B------:R-:W-:-:S07]  /*55d0*/  IMAD R10, R11, R152, RZ ;  /* 0x000000980b0a7224 */ /* 0x000fce00078e02ff */
.L_x_220:
[----:B------:R-:W-:Y:S05]  /*55e0*/  BSYNC B1 ;  /* 0x0000000000017941 */ /* 0x000fea0003800000 */
.L_x_219:
[----:B-1----:R-:W-:Y:S01]  /*55f0*/  @!P5 IMAD R11, R116, R153, R10 ;  /* 0x00000099740bd224 */ /* 0x002fe200078e020a */
[----:B------:R-:W-:Y:S04]  /*5600*/  BSSY B1, `(.L_x_221) ;  /* 0x0000006000017945 */ /* 0x000fe80003800000 */
[----:B------:R1:W-:Y:S01]  /*5610*/  @!P5 STG.E.U8 desc[UR36][R4.64+0xb8], R11 ;  /* 0x0000b80b0400d986 */ /* 0x0003e2000c101124 */
[----:B------:R-:W-:Y:S05]  /*5620*/  @P2 BRA `(.L_x_222) ;  /* 0x00000000000c2947 */ /* 0x000fea0003800000 */
[----:B------:R-:W1:Y:S02]  /*5630*/  LDG.E.U8 R162, desc[UR36][R2.64+0xb9] ;  /* 0x0000b92402a27981 */ /* 0x000e64000c1e1100 */
[----:B-1----:R-:W-:-:S05]  /*5640*/  PRMT R11, R162, 0x8880, RZ ;  /* 0x00008880a20b7816 */ /* 0x002fca00000000ff */
[----:B------:R-:W-:-:S07]  /*5650*/  IMAD R10, R11, R152, RZ ;  /* 0x000000980b0a7224 */ /* 0x000fce00078e02ff */
.L_x_222:
[----:B------:R-:W-:Y:S05]  /*5660*/  BSYNC B1 ;  /* 0x0000000000017941 */ /* 0x000fea0003800000 */
.L_x_221:
        /* <DEDUP_REMOVED lines=11> */
.L_x_224:
[----:B------:R-:W-:Y:S05]  /*5720*/  BSYNC B1 ;  /* 0x0000000000017941 */ /* 0x000fea0003800000 */
.L_x_223:
[----:B-1----:R-:W-:Y:S01]  /*5730*/  @!P4 IMAD R11, R118, R153, R10 ;  /* 0x00000099760bc224 */ /* 0x002fe200078e020a */
[----:B------:R-:W-:Y:S04]  /*5740*/  BSSY B1, `(.L_x_225) ;  /* 0x0000006000017945 */ /* 0x000fe80003800000 */
[----:B------:R1:W-:Y:S01]  /*5750*/  @!P4 STG.E.U8 desc[UR36][R6.64+0xb8], R11 ;  /* 0x0000b80b0600c986 */ /* 0x0003e2000c101124 */
[----:B------:R-:W-:Y:S05]  /*5760*/  @P3 BRA `(.L_x_226) ;  /* 0x00000000000c3947 */ /* 0x000fea0003800000 */
[----:B------:R-:W1:Y:S02]  /*5770*/  LDG.E.U8 R162, desc[UR36][R8.64+0xb9] ;  /* 0x0000b92408a27981 */ /* 0x000e64000c1e1100 */
[----:B-1----:R-:W-:-:S05]  /*5780*/  PRMT R11, R162, 0x8880, RZ ;  /* 0x00008880a20b7816 */ /* 0x002fca00000000ff */
[----:B------:R-:W-:-:S07]  /*5790*/  IMAD R10, R11, R152, RZ ;  /* 0x000000980b0a7224 */ /* 0x000fce00078e02ff */
.L_x_226:
[----:B------:R-:W-:Y:S05]  /*57a0*/  BSYNC B1 ;  /* 0x0000000000017941 */ /* 0x000fea0003800000 */
.L_x_225:
[----:B------:R-:W-:Y:S01]  /*57b0*/  @!P3 IMAD R119, R119, R153, R10 ;  /* 0x000000997777b224 */ /* 0x000fe200078e020a */
[----:B------:R-:W-:Y:S04]  /*57c0*/  BSSY B1, `(.L_x_227) ;  /* 0x0000006000017945 */ /* 0x000fe80003800000 */
[----:B------:R0:W-:Y:S01]  /*57d0*/  @!P3 STG.E.U8 desc[UR36][R6.64+0xb9], R119 ;  /* 0x0000b9770600b986 */ /* 0x0001e2000c101124 */
[----:B------:R-:W-:Y:S05]  /*57e0*/  @P5 BRA `(.L_x_228) ;  /* 0x00000000000c5947 */ /* 0x000fea0003800000 */
[----:B------:R-:W1:Y:S02]  /*57f0*/  LDG.E.U8 R162, desc[UR36][R2.64+0xc0] ;  /* 0x0000c02402a27981 */ /* 0x000e64000c1e1100 */
[----:B-1----:R-:W-:-:S05]  /*5800*/  PRMT R11, R162, 0x8880, RZ ;  /* 0x00008880a20b7816 */ /* 0x002fca00000000ff */
[----:B------:R-:W-:-:S07]  /*5810*/  IMAD R10, R11, R152, RZ ;  /* 0x000000980b0a7224 */ /* 0x000fce00078e02ff */
.L_x_228:
[----:B------:R-:W-:Y:S05]  /*5820*/  BSYNC B1 ;  /* 0x0000000000017941 */ /* 0x000fea0003800000 */
.L_x_227:
[----:B-1----:R-:W-:Y:S01]  /*5830*/  @!P5 IMAD R11, R120, R153, R10 ;  /* 0x00000099780bd224 */ /* 0x002fe200078e020a */
[----:B------:R-:W-:Y:S04]  /*5840*/  BSSY B1, `(.L_x_229) ;  /* 0x0000006000017945 */ /* 0x000fe80003800000 */
[----:B------:R1:W-:Y:S01]  /*5850*/  @!P5 STG.E.U8 desc[UR36][R4.64+0xc0], R11 ;  /* 0x0000c00b0400d986 */ /* 0x0003e2000c101124 */
[----:B------:R-:W-:Y:S05]  /*5860*/  @P2 BRA `(.L_x_230) ;  /* 0x00000000000c2947 */ /* 0x000fea0003800000 */
[----:B------:R-:W1:Y:S02]  /*5870*/  LDG.E.U8 R162, desc[UR36][R2.64+0xc1] ;  /* 0x0000c12402a27981 */ /* 0x000e64000c1e1100 */
[----:B-1----:R-:W-:-:S05]  /*5880*/  PRMT R11, R162, 0x8880, RZ ;  /* 0x00008880a20b7816 */ /* 0x002fca00000000ff */
[----:B------:R-:W-:-:S07]  /*5890*/  IMAD R10, R11, R152, RZ ;  /* 0x000000980b0a7224 */ /* 0x000fce00078e02ff */
.L_x_230:
[----:B------:R-:W-:Y:S05]  /*58a0*/  BSYNC B1 ;  /* 0x0000000000017941 */ /* 0x000fea0003800000 */
.L_x_229:
        /* <DEDUP_REMOVED lines=11> */
.L_x_232:
[----:B------:R-:W-:Y:S05]  /*5960*/  BSYNC B1 ;  /* 0x0000000000017941 */ /* 0x000fea0003800000 */
.L_x_231:
[----:B-1----:R-:W-:Y:S01]  /*5970*/  @!P4 IMAD R11, R122, R153, R10 ;  /* 0x000000997a0bc224 */ /* 0x002fe200078e020a */
[----:B------:R-:W-:Y:S04]  /*5980*/  BSSY B1, `(.L_x_233) ;  /* 0x0000006000017945 */ /* 0x000fe80003800000 */
[----:B------:R1:W-:Y:S01]  /*5990*/  @!P4 STG.E.U8 desc[UR36][R6.64+0xc0], R11 ;  /* 0x0000c00b0600c986 */ /* 0x0003e2000c101124 */
[----:B------:R-:W-:Y:S05]  /*59a0*/  @P3 BRA `(.L_x_234) ;  /* 0x00000000000c3947 */ /* 0x000fea0003800000 */
[----:B------:R-:W1:Y:S02]  /*59b0*/  LDG.E.U8 R162, desc[UR36][R8.64+0xc1] ;  /* 0x0000c12408a27981 */ /* 0x000e64000c1e1100 */
[----:B-1----:R-:W-:-:S05]  /*59c0*/  PRMT R11, R162, 0x8880, RZ ;  /* 0x00008880a20b7816 */ /* 0x002fca00000000ff */
[----:B------:R-:W-:-:S07]  /*59d0*/  IMAD R10, R11, R152, RZ ;  /* 0x000000980b0a7224 */ /* 0x000fce00078e02ff */
.L_x_234:
[----:B------:R-:W-:Y:S05]  /*59e0*/  BSYNC B1 ;  /* 0x0000000000017941 */ /* 0x000fea0003800000 */
.L_x_233:
[----:B------:R-:W-:Y:S01]  /*59f0*/  @!P3 IMAD R123, R123, R153, R10 ;  /* 0x000000997b7bb224 */ /* 0x000fe200078e020a */
[----:B------:R-:W-:Y:S04]  /*5a00*/  BSSY B1, `(.L_x_235) ;  /* 0x0000006000017945 */ /* 0x000fe80003800000 */
[----:B------:R0:W-:Y:S01]  /*5a10*/  @!P3 STG.E.U8 desc[UR36][R6.64+0xc1], R123 ;  /* 0x0000c17b0600b986 */ /* 0x0001e2000c101124 */
[----:B------:R-:W-:Y:S05]  /*5a20*/  @P5 BRA `(.L_x_236) ;  /* 0x00000000000c5947 */ /* 0x000fea0003800000 */
[----:B------:R-:W1:Y:S02]  /*5a30*/  LDG.E.U8 R162, desc[UR36][R2.64+0xc8] ;  /* 0x0000c82402a27981 */ /* 0x000e64000c1e1100 */
[----:B-1----:R-:W-:-:S05]  /*5a40*/  PRMT R11, R162, 0x8880, RZ ;  /* 0x00008880a20b7816 */ /* 0x002fca00000000ff */
[----:B------:R-:W-:-:S07]  /*5a50*/  IMAD R10, R11, R152, RZ ;  /* 0x000000980b0a7224 */ /* 0x000fce00078e02ff */
.L_x_236:
[----:B------:R-:W-:Y:S05]  /*5a60*/  BSYNC B1 ;  /* 0x0000000000017941 */ /* 0x000fea0003800000 */
.L_x_235:
[----:B-1----:R-:W-:Y:S01]  /*5a70*/  @!P5 IMAD R11, R124, R153, R10 ;  /* 0x000000997c0bd224 */ /* 0x002fe200078e020a */
[----:B------:R-:W-:Y:S04]  /*5a80*/  BSSY B1, `(.L_x_237) ;  /* 0x0000006000017945 */ /* 0x000fe80003800000 */
[----:B------:R1:W-:Y:S01]  /*5a90*/  @!P5 STG.E.U8 desc[UR36][R4.64+0xc8], R11 ;  /* 0x0000c80b0400d986 */ /* 0x0003e2000c101124 */
[----:B------:R-:W-:Y:S05]  /*5aa0*/  @P2 BRA `(.L_x_238) ;  /* 0x00000000000c2947 */ /* 0x000fea0003800000 */
[----:B------:R-:W1:Y:S02]  /*5ab0*/  LDG.E.U8 R162, desc[UR36][R2.64+0xc9] ;  /* 0x0000c92402a27981 */ /* 0x000e64000c1e1100 */
[----:B-1----:R-:W-:-:S05]  /*5ac0*/  PRMT R11, R162, 0x8880, RZ ;  /* 0x00008880a20b7816 */ /* 0x002fca00000000ff */
[----:B------:R-:W-:-:S07]  /*5ad0*/  IMAD R10, R11, R152, RZ ;  /* 0x000000980b0a7224 */ /* 0x000fce00078e02ff */
.L_x_238:
[----:B------:R-:W-:Y:S05]  /*5ae0*/  BSYNC B1 ;  /* 0x0000000000017941 */ /* 0x000fea0003800000 */
.L_x_237:
        /* <DEDUP_REMOVED lines=11> */
.L_x_240:
[----:B------:R-:W-:Y:S05]  /*5ba0*/  BSYNC B1 ;  /* 0x0000000000017941 */ /* 0x000fea0003800000 */
.L_x_239:
[----:B-1----:R-:W-:Y:S01]  /*5bb0*/  @!P4 IMAD R11, R126, R153, R10 ;  /* 0x000000997e0bc224 */ /* 0x002fe200078e020a */
[----:B------:R-:W-:Y:S04]  /*5bc0*/  BSSY B1, `(.L_x_241) ;  /* 0x0000006000017945 */ /* 0x000fe80003800000 */
[----:B------:R1:W-:Y:S01]  /*5bd0*/  @!P4 STG.E.U8 desc[UR36][R6.64+0xc8], R11 ;  /* 0x0000c80b0600c986 */ /* 0x0003e2000c101124 */
[----:B------:R-:W-:Y:S05]  /*5be0*/  @P3 BRA `(.L_x_242) ;  /* 0x00000000000c3947 */ /* 0x000fea0003800000 */
[----:B------:R-:W1:Y:S02]  /*5bf0*/  LDG.E.U8 R162, desc[UR36][R8.64+0xc9] ;  /* 0x0000c92408a27981 */ /* 0x000e64000c1e1100 */
[----:B-1----:R-:W-:-:S05]  /*5c00*/  PRMT R11, R162, 0x8880, RZ ;  /* 0x00008880a20b7816 */ /* 0x002fca00000000ff */
[----:B------:R-:W-:-:S07]  /*5c10*/  IMAD R10, R11, R152, RZ ;  /* 0x000000980b0a7224 */ /* 0x000fce00078e02ff */
.L_x_242:
[----:B------:R-:W-:Y:S05]  /*5c20*/  BSYNC B1 ;  /* 0x0000000000017941 */ /* 0x000fea0003800000 */
.L_x_241:
[----:B------:R-:W-:Y:S01]  /*5c30*/  @!P3 IMAD R127, R127, R153, R10 ;  /* 0x000000997f7fb224 */ /* 0x000fe200078e020a */
[----:B------:R-:W-:Y:S04]  /*5c40*/  BSSY B1, `(.L_x_243) ;  /* 0x0000006000017945 */ /* 0x000fe80003800000 */
[----:B------:R0:W-:Y:S01]  /*5c50*/  @!P3 STG.E.U8 desc[UR36][R6.64+0xc9], R127 ;  /* 0x0000c97f0600b986 */ /* 0x0001e2000c101124 */
[----:B------:R-:W-:Y:S05]  /*5c60*/  @P5 BRA `(.L_x_244) ;  /* 0x00000000000c5947 */ /* 0x000fea0003800000 */
[----:B------:R-:W1:Y:S02]  /*5c70*/  LDG.E.U8 R162, desc[UR36][R2.64+0xd0] ;  /* 0x0000d02402a27981 */ /* 0x000e64000c1e1100 */
[----:B-1----:R-:W-:-:S05]  /*5c80*/  PRMT R11, R162, 0x8880, RZ ;  /* 0x00008880a20b7816 */ /* 0x002fca00000000ff */
[----:B------:R-:W-:-:S07]  /*5c90*/  IMAD R10, R11, R152, RZ ;  /* 0x000000980b0a7224 */ /* 0x000fce00078e02ff */
.L_x_244:
[----:B------:R-:W-:Y:S05]  /*5ca0*/  BSYNC B1 ;  /* 0x0000000000017941 */ /* 0x000fea0003800000 */
.L_x_243:
[----:B-1----:R-:W-:Y:S01]  /*5cb0*/  @!P5 IMAD R11, R128, R153, R10 ;  /* 0x00000099800bd224 */ /* 0x002fe200078e020a */
[----:B------:R-:W-:Y:S04]  /*5cc0*/  BSSY B1, `(.L_x_245) ;  /* 0x0000006000017945 */ /* 0x000fe80003800000 */
[----:B------:R1:W-:Y:S01]  /*5cd0*/  @!P5 STG.E.U8 desc[UR36][R4.64+0xd0], R11 ;  /* 0x0000d00b0400d986 */ /* 0x0003e2000c101124 */
[----:B------:R-:W-:Y:S05]  /*5ce0*/  @P2 BRA `(.L_x_246) ;  /* 0x00000000000c2947 */ /* 0x000fea0003800000 */
[----:B------:R-:W1:Y:S02]  /*5cf0*/  LDG.E.U8 R162, desc[UR36][R2.64+0xd1] ;  /* 0x0000d12402a27981 */ /* 0x000e64000c1e1100 */
[----:B-1----:R-:W-:-:S05]  /*5d00*/  PRMT R11, R162, 0x8880, RZ ;  /* 0x00008880a20b7816 */ /* 0x002fca00000000ff */
[----:B------:R-:W-:-:S07]  /*5d10*/  IMAD R10, R11, R152, RZ ;  /* 0x000000980b0a7224 */ /* 0x000fce00078e02ff */
.L_x_246:
[----:B------:R-:W-:Y:S05]  /*5d20*/  BSYNC B1 ;  /* 0x0000000000017941 */ /* 0x000fea0003800000 */
.L_x_245:
        /* <DEDUP_REMOVED lines=11> */
.L_x_248:
[----:B------:R-:W-:Y:S05]  /*5de0*/  BSYNC B1 ;  /* 0x0000000000017941 */ /* 0x000fea0003800000 */
.L_x_247:
[----:B-1----:R-:W-:Y:S01]  /*5df0*/  @!P4 IMAD R11, R130, R153, R10 ;  /* 0x00000099820bc224 */ /* 0x002fe200078e020a */
[----:B------:R-:W-:Y:S04]  /*5e00*/  BSSY B1, `(.L_x_249) ;  /* 0x0000006000017945 */ /* 0x000fe80003800000 */
[----:B------:R1:W-:Y:S01]  /*5e10*/  @!P4 STG.E.U8 desc[UR36][R6.64+0xd0], R11 ;  /* 0x0000d00b0600c986 */ /* 0x0003e2000c101124 */
[----:B------:R-:W-:Y:S05]  /*5e20*/  @P3 BRA `(.L_x_250) ;  /* 0x00000000000c3947 */ /* 0x000fea0003800000 */
[----:B------:R-:W1:Y:S02]  /*5e30*/  LDG.E.U8 R162, desc[UR36][R8.64+0xd1] ;  /* 0x0000d12408a27981 */ /* 0x000e64000c1e1100 */
[----:B-1----:R-:W-:-:S05]  /*5e40*/  PRMT R11, R162, 0x8880, RZ ;  /* 0x00008880a20b7816 */ /* 0x002fca00000000ff */
[----:B------:R-:W-:-:S07]  /*5e50*/  IMAD R10, R11, R152, RZ ;  /* 0x000000980b0a7224 */ /* 0x000fce00078e02ff */
.L_x_250:
[----:B------:R-:W-:Y:S05]  /*5e60*/  BSYNC B1 ;  /* 0x0000000000017941 */ /* 0x000fea0003800000 */
.L_x_249:
[----:B------:R-:W-:Y:S01]  /*5e70*/  @!P3 IMAD R131, R131, R153, R10 ;  /* 0x000000998383b224 */ /* 0x000fe200078e020a */
[----:B------:R-:W-:Y:S04]  /*5e80*/  BSSY B1, `(.L_x_251) ;  /* 0x0000006000017945 */ /* 0x000fe80003800000 */
[----:B------:R0:W-:Y:S01]  /*5e90*/  @!P3 STG.E.U8 desc[UR36][R6.64+0xd1], R131 ;  /* 0x0000d1830600b986 */ /* 0x0001e2000c101124 */
[----:B------:R-:W-:Y:S05]  /*5ea0*/  @P5 BRA `(.L_x_252) ;  /* 0x00000000000c5947 */ /* 0x000fea0003800000 */
[----:B------:R-:W1:Y:S02]  /*5eb0*/  LDG.E.U8 R162, desc[UR36][R2.64+0xd8] ;  /* 0x0000d82402a27981 */ /* 0x000e64000c1e1100 */
[----:B-1----:R-:W-:-:S05]  /*5ec0*/  PRMT R11, R162, 0x8880, RZ ;  /* 0x00008880a20b7816 */ /* 0x002fca00000000ff */
[----:B------:R-:W-:-:S07]  /*5ed0*/  IMAD R10, R11, R152, RZ ;  /* 0x000000980b0a7224 */ /* 0x000fce00078e02ff */
.L_x_252:
[----:B------:R-:W-:Y:S05]  /*5ee0*/  BSYNC B1 ;  /* 0x0000000000017941 */ /* 0x000fea0003800000 */
.L_x_251:
[----:B-1----:R-:W-:Y:S01]  /*5ef0*/  @!P5 IMAD R11, R132, R153, R10 ;  /* 0x00000099840bd224 */ /* 0x002fe200078e020a */
[----:B------:R-:W-:Y:S04]  /*5f00*/  BSSY B1, `(.L_x_253) ;  /* 0x0000006000017945 */ /* 0x000fe80003800000 */
[----:B------:R1:W-:Y:S01]  /*5f10*/  @!P5 STG.E.U8 desc[UR36][R4.64+0xd8], R11 ;  /* 0x0000d80b0400d986 */ /* 0x0003e2000c101124 */
[----:B------:R-:W-:Y:S05]  /*5f20*/  @P2 BRA `(.L_x_254) ;  /* 0x00000000000c2947 */ /* 0x000fea0003800000 */
[----:B------:R-:W1:Y:S02]  /*5f30*/  LDG.E.U8 R162, desc[UR36][R2.64+0xd9] ;  /* 0x0000d92402a27981 */ /* 0x000e64000c1e1100 */
[----:B-1----:R-:W-:-:S05]  /*5f40*/  PRMT R11, R162, 0x8880, RZ ;  /* 0x00008880a20b7816 */ /* 0x002fca00000000ff */
[----:B------:R-:W-:-:S07]  /*5f50*/  IMAD R10, R11, R152, RZ ;  /* 0x000000980b0a7224 */ /* 0x000fce00078e02ff */
.L_x_254:
[----:B------:R-:W-:Y:S05]  /*5f60*/  BSYNC B1 ;  /* 0x0000000000017941 */ /* 0x000fea0003800000 */
.L_x_253:
        /* <DEDUP_REMOVED lines=11> */
.L_x_256:
[----:B------:R-:W-:Y:S05]  /*6020*/  BSYNC B1 ;  /* 0x0000000000017941 */ /* 0x000fea0003800000 */
.L_x_255:
[----:B-1----:R-:W-:Y:S01]  /*6030*/  @!P4 IMAD R11, R134, R153, R10 ;  /* 0x00000099860bc224 */ /* 0x002fe200078e020a */
[----:B------:R-:W-:Y:S04]  /*6040*/  BSSY B1, `(.L_x_257) ;  /* 0x0000006000017945 */ /* 0x000fe80003800000 */
[----:B------:R1:W-:Y:S01]  /*6050*/  @!P4 STG.E.U8 desc[UR36][R6.64+0xd8], R11 ;  /* 0x0000d80b0600c986 */ /* 0x0003e2000c101124 */
[----:B------:R-:W-:Y:S05]  /*6060*/  @P3 BRA `(.L_x_258) ;  /* 0x00000000000c3947 */ /* 0x000fea0003800000 */
[----:B------:R-:W1:Y:S02]  /*6070*/  LDG.E.U8 R162, desc[UR36][R8.64+0xd9] ;  /* 0x0000d92408a27981 */ /* 0x000e64000c1e1100 */
[----:B-1----:R-:W-:-:S05]  /*6080*/  PRMT R11, R162, 0x8880, RZ ;  /* 0x00008880a20b7816 */ /* 0x002fca00000000ff */
[----:B------:R-:W-:-:S07]  /*6090*/  IMAD R10, R11, R152, RZ ;  /* 0x000000980b0a7224 */ /* 0x000fce00078e02ff */
.L_x_258:
[----:B------:R-:W-:Y:S05]  /*60a0*/  BSYNC B1 ;  /* 0x0000000000017941 */ /* 0x000fea0003800000 */
.L_x_257:
[----:B------:R-:W-:Y:S01]  /*60b0*/  @!P3 IMAD R135, R135, R153, R10 ;  /* 0x000000998787b224 */ /* 0x000fe200078e020a */
[----:B------:R-:W-:Y:S04]  /*60c0*/  BSSY B1, `(.L_x_259) ;  /* 0x0000006000017945 */ /* 0x000fe80003800000 */
[----:B------:R0:W-:Y:S01]  /*60d0*/  @!P3 STG.E.U8 desc[UR36][R6.64+0xd9], R135 ;  /* 0x0000d9870600b986 */ /* 0x0001e2000c101124 */
[----:B------:R-:W-:Y:S05]  /*60e0*/  @P5 BRA `(.L_x_260) ;  /* 0x00000000000c5947 */ /* 0x000fea0003800000 */
[----:B------:R-:W1:Y:S02]  /*60f0*/  LDG.E.U8 R162, desc[UR36][R2.64+0xe0] ;  /* 0x0000e02402a27981 */ /* 0x000e64000c1e1100 */
[----:B-1----:R-:W-:-:S05]  /*6100*/  PRMT R11, R162, 0x8880, RZ ;  /* 0x00008880a20b7816 */ /* 0x002fca00000000ff */
[----:B------:R-:W-:-:S07]  /*6110*/  IMAD R10, R11, R152, RZ ;  /* 0x000000980b0a7224 */ /* 0x000fce00078e02ff */
.L_x_260:
[----:B------:R-:W-:Y:S05]  /*6120*/  BSYNC B1 ;  /* 0x0000000000017941 */ /* 0x000fea0003800000 */
.L_x_259:
[----:B-1----:R-:W-:Y:S01]  /*6130*/  @!P5 IMAD R11, R136, R153, R10 ;  /* 0x00000099880bd224 */ /* 0x002fe200078e020a */
[----:B------:R-:W-:Y:S04]  /*6140*/  BSSY B1, `(.L_x_261) ;  /* 0x0000006000017945 */ /* 0x000fe80003800000 */
[----:B------:R1:W-:Y:S01]  /*6150*/  @!P5 STG.E.U8 desc[UR36][R4.64+0xe0], R11 ;  /* 0x0000e00b0400d986 */ /* 0x0003e2000c101124 */
[----:B------:R-:W-:Y:S05]  /*6160*/  @P2 BRA `(.L_x_262) ;  /* 0x00000000000c2947 */ /* 0x000fea0003800000 */
[----:B------:R-:W1:Y:S02]  /*6170*/  LDG.E.U8 R162, desc[UR36][R2.64+0xe1] ;  /* 0x0000e12402a27981 */ /* 0x000e64000c1e1100 */
[----:B-1----:R-:W-:-:S05]  /*6180*/  PRMT R11, R162, 0x8880, RZ ;  /* 0x00008880a20b7816 */ /* 0x002fca00000000ff */
[----:B------:R-:W-:-:S07]  /*6190*/  IMAD R10, R11, R152, RZ ;  /* 0x000000980b0a7224 */ /* 0x000fce00078e02ff */
.L_x_262:
[----:B------:R-:W-:Y:S05]  /*61a0*/  BSYNC B1 ;  /* 0x0000000000017941 */ /* 0x000fea0003800000 */
.L_x_261:
        /* <DEDUP_REMOVED lines=11> */
.L_x_264:
[----:B------:R-:W-:Y:S05]  /*6260*/  BSYNC B1 ;  /* 0x0000000000017941 */ /* 0x000fea0003800000 */
.L_x_263:
[----:B-1----:R-:W-:Y:S01]  /*6270*/  @!P4 IMAD R11, R138, R153, R10 ;  /* 0x000000998a0bc224 */ /* 0x002fe200078e020a */
[----:B------:R-:W-:Y:S04]  /*6280*/  BSSY B1, `(.L_x_265) ;  /* 0x0000006000017945 */ /* 0x000fe80003800000 */
[----:B------:R1:W-:Y:S01]  /*6290*/  @!P4 STG.E.U8 desc[UR36][R6.64+0xe0], R11 ;  /* 0x0000e00b0600c986 */ /* 0x0003e2000c101124 */
[----:B------:R-:W-:Y:S05]  /*62a0*/  @P3 BRA `(.L_x_266) ;  /* 0x00000000000c3947 */ /* 0x000fea0003800000 */
[----:B------:R-:W1:Y:S02]  /*62b0*/  LDG.E.U8 R162, desc[UR36][R8.64+0xe1] ;  /* 0x0000e12408a27981 */ /* 0x000e64000c1e1100 */
[----:B-1----:R-:W-:-:S05]  /*62c0*/  PRMT R11, R162, 0x8880, RZ ;  /* 0x00008880a20b7816 */ /* 0x002fca00000000ff */
[----:B------:R-:W-:-:S07]  /*62d0*/  IMAD R10, R11, R152, RZ ;  /* 0x000000980b0a7224 */ /* 0x000fce00078e02ff */
.L_x_266:
[----:B------:R-:W-:Y:S05]  /*62e0*/  BSYNC B1 ;  /* 0x0000000000017941 */ /* 0x000fea0003800000 */
.L_x_265:
[----:B------:R-:W-:Y:S01]  /*62f0*/  @!P3 IMAD R139, R139, R153, R10 ;  /* 0x000000998b8bb224 */ /* 0x000fe200078e020a */
[----:B------:R-:W-:Y:S04]  /*6300*/  BSSY B1, `(.L_x_267) ;  /* 0x0000006000017945 */ /* 0x000fe80003800000 */
[----:B------:R0:W-:Y:S01]  /*6310*/  @!P3 STG.E.U8 desc[UR36][R6.64+0xe1], R139 ;  /* 0x0000e18b0600b986 */ /* 0x0001e2000c101124 */
[----:B------:R-:W-:Y:S05]  /*6320*/  @P5 BRA `(.L_x_268) ;  /* 0x00000000000c5947 */ /* 0x000fea0003800000 */
[----:B------:R-:W1:Y:S02]  /*6330*/  LDG.E.U8 R162, desc[UR36][R2.64+0xe8] ;  /* 0x0000e82402a27981 */ /* 0x000e64000c1e1100 */
[----:B-1----:R-:W-:-:S05]  /*6340*/  PRMT R11, R162, 0x8880, RZ ;  /* 0x00008880a20b7816 */ /* 0x002fca00000000ff */
[----:B------:R-:W-:-:S07]  /*6350*/  IMAD R10, R11, R152, RZ ;  /* 0x000000980b0a7224 */ /* 0x000fce00078e02ff */
.L_x_268:
[----:B------:R-:W-:Y:S05]  /*6360*/  BSYNC B1 ;  /* 0x0000000000017941 */ /* 0x000fea0003800000 */
.L_x_267:
[----:B-1----:R-:W-:Y:S01]  /*6370*/  @!P5 IMAD R11, R140, R153, R10 ;  /* 0x000000998c0bd224 */ /* 0x002fe200078e020a */
[----:B------:R-:W-:Y:S04]  /*6380*/  BSSY B1, `(.L_x_269) ;  /* 0x0000006000017945 */ /* 0x000fe80003800000 */
[----:B------:R1:W-:Y:S01]  /*6390*/  @!P5 STG.E.U8 desc[UR36][R4.64+0xe8], R11 ;  /* 0x0000e80b0400d986 */ /* 0x0003e2000c101124 */
[----:B------:R-:W-:Y:S05]  /*63a0*/  @P2 BRA `(.L_x_270) ;  /* 0x00000000000c2947 */ /* 0x000fea0003800000 */
[----:B------:R-:W1:Y:S02]  /*63b0*/  LDG.E.U8 R162, desc[UR36][R2.64+0xe9] ;  /* 0x0000e92402a27981 */ /* 0x000e64000c1e1100 */
[----:B-1----:R-:W-:-:S05]  /*63c0*/  PRMT R11, R162, 0x8880, RZ ;  /* 0x00008880a20b7816 */ /* 0x002fca00000000ff */
[----:B------:R-:W-:-:S07]  /*63d0*/  IMAD R10, R11, R152, RZ ;  /* 0x000000980b0a7224 */ /* 0x000fce00078e02ff */
.L_x_270:
[----:B------:R-:W-:Y:S05]  /*63e0*/  BSYNC B1 ;  /* 0x0000000000017941 */ /* 0x000fea0003800000 */
.L_x_269:
        /* <DEDUP_REMOVED lines=11> */
.L_x_272:
[----:B------:R-:W-:Y:S05]  /*64a0*/  BSYNC B1 ;  /* 0x0000000000017941 */ /* 0x000fea0003800000 */
.L_x_271:
[----:B-1----:R-:W-:Y:S01]  /*64b0*/  @!P4 IMAD R11, R142, R153, R10 ;  /* 0x000000998e0bc224 */ /* 0x002fe200078e020a */
[----:B------:R-:W-:Y:S04]  /*64c0*/  BSSY B1, `(.L_x_273) ;  /* 0x0000006000017945 */ /* 0x000fe80003800000 */
[----:B------:R1:W-:Y:S01]  /*64d0*/  @!P4 STG.E.U8 desc[UR36][R6.64+0xe8], R11 ;  /* 0x0000e80b0600c986 */ /* 0x0003e2000c101124 */
[----:B------:R-:W-:Y:S05]  /*64e0*/  @P3 BRA `(.L_x_274) ;  /* 0x00000000000c3947 */ /* 0x000fea0003800000 */
[----:B------:R-:W1:Y:S02]  /*64f0*/  LDG.E.U8 R162, desc[UR36][R8.64+0xe9] ;  /* 0x0000e92408a27981 */ /* 0x000e64000c1e1100 */
[----:B-1----:R-:W-:-:S05]  /*6500*/  PRMT R11, R162, 0x8880, RZ ;  /* 0x00008880a20b7816 */ /* 0x002fca00000000ff */
[----:B------:R-:W-:-:S07]  /*6510*/  IMAD R10, R11, R152, RZ ;  /* 0x000000980b0a7224 */ /* 0x000fce00078e02ff */
.L_x_274:
[----:B------:R-:W-:Y:S05]  /*6520*/  BSYNC B1 ;  /* 0x0000000000017941 */ /* 0x000fea0003800000 */
.L_x_273:
[----:B------:R-:W-:Y:S01]  /*6530*/  @!P3 IMAD R143, R143, R153, R10 ;  /* 0x000000998f8fb224 */ /* 0x000fe200078e020a */
[----:B------:R-:W-:Y:S04]  /*6540*/  BSSY B1, `(.L_x_275) ;  /* 0x0000006000017945 */ /* 0x000fe80003800000 */
[----:B------:R0:W-:Y:S01]  /*6550*/  @!P3 STG.E.U8 desc[UR36][R6.64+0xe9], R143 ;  /* 0x0000e98f0600b986 */ /* 0x0001e2000c101124 */
[----:B------:R-:W-:Y:S05]  /*6560*/  @P5 BRA `(.L_x_276) ;  /* 0x00000000000c5947 */ /* 0x000fea0003800000 */
[----:B------:R-:W1:Y:S02]  /*6570*/  LDG.E.U8 R162, desc[UR36][R2.64+0xf0] ;  /* 0x0000f02402a27981 */ /* 0x000e64000c1e1100 */
[----:B-1----:R-:W-:-:S05]  /*6580*/  PRMT R11, R162, 0x8880, RZ ;  /* 0x00008880a20b7816 */ /* 0x002fca00000000ff */
[----:B------:R-:W-:-:S07]  /*6590*/  IMAD R10, R11, R152, RZ ;  /* 0x000000980b0a7224 */ /* 0x000fce00078e02ff */
.L_x_276:
[----:B------:R-:W-:Y:S05]  /*65a0*/  BSYNC B1 ;  /* 0x0000000000017941 */ /* 0x000fea0003800000 */
.L_x_275:
[----:B-1----:R-:W-:Y:S01]  /*65b0*/  @!P5 IMAD R11, R144, R153, R10 ;  /* 0x00000099900bd224 */ /* 0x002fe200078e020a */
[----:B------:R-:W-:Y:S04]  /*65c0*/  BSSY B1, `(.L_x_277) ;  /* 0x0000006000017945 */ /* 0x000fe80003800000 */
[----:B------:R1:W-:Y:S01]  /*65d0*/  @!P5 STG.E.U8 desc[UR36][R4.64+0xf0], R11 ;  /* 0x0000f00b0400d986 */ /* 0x0003e2000c101124 */
[----:B------:R-:W-:Y:S05]  /*65e0*/  @P2 BRA `(.L_x_278) ;  /* 0x00000000000c2947 */ /* 0x000fea0003800000 */
[----:B------:R-:W1:Y:S02]  /*65f0*/  LDG.E.U8 R162, desc[UR36][R2.64+0xf1] ;  /* 0x0000f12402a27981 */ /* 0x000e64000c1e1100 */
[----:B-1----:R-:W-:-:S05]  /*6600*/  PRMT R11, R162, 0x8880, RZ ;  /* 0x00008880a20b7816 */ /* 0x002fca00000000ff */
[----:B------:R-:W-:-:S07]  /*6610*/  IMAD R10, R11, R152, RZ ;  /* 0x000000980b0a7224 */ /* 0x000fce00078e02ff */
.L_x_278:
[----:B------:R-:W-:Y:S05]  /*6620*/  BSYNC B1 ;  /* 0x0000000000017941 */ /* 0x000fea0003800000 */
.L_x_277:
[C---:B------:R-:W-:Y:S01]  /*6630*/  ISETP.LT.OR P4, PT, R0.reuse, 0xf1, !P0 ;  /* 0x000000f10000780c */ /* 0x040fe20004781670 */
[----:B------:R-:W-:Y:S01]  /*6640*/  @!P2 IMAD R145, R145, R153, R10 ;  /* 0x000000999191a224 */ /* 0x000fe200078e020a */
[----:B------:R-:W-:Y:S01]  /*6650*/  BSSY B1, `(.L_x_279) ;  /* 0x000000a000017945 */ /* 0x000fe20003800000 */
[C---:B------:R-:W-:Y:S02]  /*6660*/  ISETP.LT.OR P3, PT, R0.reuse, 0xf2, !P0 ;  /* 0x000000f20000780c */ /* 0x040fe40004761670 */
        /* <DEDUP_REMOVED lines=8> */
.L_x_280:
[----:B------:R-:W-:Y:S05]  /*66f0*/  BSYNC B1 ;  /* 0x0000000000017941 */ /* 0x000fea0003800000 */
.L_x_279:
[----:B-1----:R-:W-:Y:S01]  /*6700*/  @!P4 IMAD R11, R146, R153, R10 ;  /* 0x00000099920bc224 */ /* 0x002fe200078e020a */
[----:B------:R-:W-:Y:S04]  /*6710*/  BSSY B1, `(.L_x_281) ;  /* 0x0000006000017945 */ /* 0x000fe80003800000 */
[----:B------:R1:W-:Y:S01]  /*6720*/  @!P4 STG.E.U8 desc[UR36][R6.64+0xf0], R11 ;  /* 0x0000f00b0600c986 */ /* 0x0003e2000c101124 */
[----:B------:R-:W-:Y:S05]  /*6730*/  @P3 BRA `(.L_x_282) ;  /* 0x00000000000c3947 */ /* 0x000fea0003800000 */
[----:B------:R-:W1:Y:S02]  /*6740*/  LDG.E.U8 R162, desc[UR36][R8.64+0xf1] ;  /* 0x0000f12408a27981 */ /* 0x000e64000c1e1100 */
[----:B-1----:R-:W-:-:S05]  /*6750*/  PRMT R11, R162, 0x8880, RZ ;  /* 0x00008880a20b7816 */ /* 0x002fca00000000ff */
[----:B------:R-:W-:-:S07]  /*6760*/  IMAD R10, R11, R152, RZ ;  /* 0x000000980b0a7224 */ /* 0x000fce00078e02ff */
.L_x_282:
[----:B------:R-:W-:Y:S05]  /*6770*/  BSYNC B1 ;  /* 0x0000000000017941 */ /* 0x000fea0003800000 */
.L_x_281:
[----:B------:R-:W-:Y:S01]  /*6780*/  @!P3 IMAD R147, R147, R153, R10 ;  /* 0x000000999393b224 */ /* 0x000fe200078e020a */
[----:B------:R-:W-:Y:S04]  /*6790*/  BSSY B1, `(.L_x_283) ;  /* 0x0000006000017945 */ /* 0x000fe80003800000 */
[----:B------:R0:W-:Y:S01]  /*67a0*/  @!P3 STG.E.U8 desc[UR36][R6.64+0xf1], R147 ;  /* 0x0000f1930600b986 */ /* 0x0001e2000c101124 */
[----:B------:R-:W-:Y:S05]  /*67b0*/  @P2 BRA `(.L_x_284) ;  /* 0x00000000000c2947 */ /* 0x000fea0003800000 */
[----:B------:R-:W1:Y:S02]  /*67c0*/  LDG.E.U8 R162, desc[UR36][R2.64+0xf8] ;  /* 0x0000f82402a27981 */ /* 0x000e64000c1e1100 */
[----:B-1----:R-:W-:-:S05]  /*67d0*/  PRMT R11, R162, 0x8880, RZ ;  /* 0x00008880a20b7816 */ /* 0x002fca00000000ff */
[----:B------:R-:W-:-:S07]  /*67e0*/  IMAD R10, R11, R152, RZ ;  /* 0x000000980b0a7224 */ /* 0x000fce00078e02ff */
.L_x_284:
[----:B------:R-:W-:Y:S05]  /*67f0*/  BSYNC B1 ;  /* 0x0000000000017941 */ /* 0x000fea0003800000 */
.L_x_283:
[----:B-1----:R-:W-:Y:S01]  /*6800*/  @!P2 IMAD R11, R148, R153, R10 ;  /* 0x00000099940ba224 */ /* 0x002fe200078e020a */
[----:B------:R-:W-:Y:S04]  /*6810*/  BSSY B1, `(.L_x_285) ;  /* 0x0000006000017945 */ /* 0x000fe80003800000 */
[----:B------:R1:W-:Y:S01]  /*6820*/  @!P2 STG.E.U8 desc[UR36][R4.64+0xf8], R11 ;  /* 0x0000f80b0400a986 */ /* 0x0003e2000c101124 */
[----:B------:R-:W-:Y:S05]  /*6830*/  @P1 BRA `(.L_x_286) ;  /* 0x00000000000c1947 */ /* 0x000fea0003800000 */
[----:B------:R-:W1:Y:S02]  /*6840*/  LDG.E.U8 R162, desc[UR36][R2.64+0xf9] ;  /* 0x0000f92402a27981 */ /* 0x000e64000c1e1100 */
[----:B-1----:R-:W-:-:S05]  /*6850*/  PRMT R11, R162, 0x8880, RZ ;  /* 0x00008880a20b7816 */ /* 0x002fca00000000ff */
[----:B------:R-:W-:-:S07]  /*6860*/  IMAD R10, R11, R152, RZ ;  /* 0x000000980b0a7224 */ /* 0x000fce00078e02ff */
.L_x_286:
[----:B------:R-:W-:Y:S05]  /*6870*/  BSYNC B1 ;  /* 0x0000000000017941 */ /* 0x000fea0003800000 */
.L_x_285:
[----:B------:R-:W-:Y:S01]  /*6880*/  @!P1 IMAD R149, R149, R153, R10 ;  /* 0x0000009995959224 */ /* 0x000fe200078e020a */
[----:B------:R-:W-:Y:S04]  /*6890*/  BSSY B1, `(.L_x_287) ;  /* 0x0000006000017945 */ /* 0x000fe80003800000 */
[----:B------:R0:W-:Y:S01]  /*68a0*/  @!P1 STG.E.U8 desc[UR36][R4.64+0xf9], R149 ;  /* 0x0000f99504009986 */ /* 0x0001e2000c101124 */
[----:B------:R-:W-:Y:S05]  /*68b0*/  @P5 BRA `(.L_x_288) ;  /* 0x00000000000c5947 */ /* 0x000fea0003800000 */
[----:B------:R-:W0:Y:S02]  /*68c0*/  LDG.E.U8 R162, desc[UR36][R8.64+0xf8] ;  /* 0x0000f82408a27981 */ /* 0x000e24000c1e1100 */
[----:B0-----:R-:W-:-:S05]  /*68d0*/  PRMT R3, R162, 0x8880, RZ ;  /* 0x00008880a2037816 */ /* 0x001fca00000000ff */
[----:B------:R-:W-:-:S07]  /*68e0*/  IMAD R10, R3, R152, RZ ;  /* 0x00000098030a7224 */ /* 0x000fce00078e02ff */
.L_x_288:
[----:B------:R-:W-:Y:S05]  /*68f0*/  BSYNC B1 ;  /* 0x0000000000017941 */ /* 0x000fea0003800000 */
.L_x_287:
[----:B0-----:R-:W-:Y:S01]  /*6900*/  @!P5 IMAD R3, R150, R153, R10 ;  /* 0x000000999603d224 */ /* 0x001fe200078e020a */
[----:B------:R-:W-:Y:S01]  /*6910*/  ISETP.LT.OR P0, PT, R0, 0xfa, !P0 ;  /* 0x000000fa0000780c */ /* 0x000fe20004701670 */
[----:B------:R-:W-:Y:S03]  /*6920*/  BSSY B1, `(.L_x_289) ;  /* 0x0000006000017945 */ /* 0x000fe60003800000 */
[----:B------:R0:W-:Y:S09]  /*6930*/  @!P5 STG.E.U8 desc[UR36][R6.64+0xf8], R3 ;  /* 0x0000f8030600d986 */ /* 0x0001f2000c101124 */
[----:B------:R-:W-:Y:S05]  /*6940*/  @P0 BRA `(.L_x_290) ;  /* 0x00000000000c0947 */ /* 0x000fea0003800000 */
[----:B------:R-:W0:Y:S02]  /*6950*/  LDG.E.U8 R162, desc[UR36][R8.64+0xf9] ;  /* 0x0000f92408a27981 */ /* 0x000e24000c1e1100 */
[----:B0-----:R-:W-:-:S05]  /*6960*/  PRMT R3, R162, 0x8880, RZ ;  /* 0x00008880a2037816 */ /* 0x001fca00000000ff */
[----:B------:R-:W-:-:S07]  /*6970*/  IMAD R10, R3, R152, RZ ;  /* 0x00000098030a7224 */ /* 0x000fce00078e02ff */
.L_x_290:
[----:B------:R-:W-:Y:S05]  /*6980*/  BSYNC B1 ;  /* 0x0000000000017941 */ /* 0x000fea0003800000 */
.L_x_289:
[----:B------:R-:W-:Y:S01]  /*6990*/  IMAD R151, R151, R153, R10 ;  /* 0x0000009997977224 */ /* 0x000fe200078e020a */
[----:B------:R-:W-:Y:S06]  /*69a0*/  @P0 BRA `(.L_x_291) ;  /* 0x0000001800100947 */ /* 0x000fec0003800000 */
[----:B------:R0:W-:Y:S01]  /*69b0*/  STG.E.U8 desc[UR36][R6.64+0xf9], R151 ;  /* 0x0000f99706007986 */ /* 0x0001e2000c101124 */
[----:B------:R-:W-:Y:S05]  /*69c0*/  BRA `(.L_x_291) ;  /* 0x0000001800087947 */ /* 0x000fea0003800000 */
.L_x_34:
[C---:B------:R-:W-:Y:S02]  /*69d0*/  ISETP.GE.AND P1, PT, R19.reuse, 0x1, PT ;  /* 0x000000011300780c */ /* 0x040fe40003f26270 */
[----:B------:R-:W-:Y:S02]  /*69e0*/  ISETP.GE.AND P0, PT, R19, 0x9, PT ;  /* 0x000000091300780c */ /* 0x000fe40003f06270 */
[C---:B------:R-:W-:Y:S02]  /*69f0*/  ISETP.LT.OR P4, PT, R0.reuse, 0x1, !P1 ;  /* 0x000000010000780c */ /* 0x040fe40004f81670 */
[C---:B------:R-:W-:Y:S02]  /*6a00*/  ISETP.LT.OR P3, PT, R0.reuse, 0x2, !P1 ;  /* 0x000000020000780c */ /* 0x040fe40004f61670 */
[C---:B------:R-:W-:Y:S02]  /*6a10*/  ISETP.LT.OR P2, PT, R0.reuse, 0x1, !P0 ;  /* 0x000000010000780c */ /* 0x040fe40004741670 */
[----:B------:R-:W-:-:S07]  /*6a20*/  ISETP.LT.OR P5, PT, R0, 0x2, !P0 ;  /* 0x000000020000780c */ /* 0x000fce00047a1670 */
[-C--:B------:R-:W-:Y:S02]  /*6a30*/  @!P4 IMAD R3, R24, R153.reuse, RZ ;  /* 0x000000991803c224 */ /* 0x080fe400078e02ff */
[-C--:B------:R-:W-:Y:S02]  /*6a40*/  @!P3 IMAD R25, R25, R153.reuse, RZ ;  /* 0x000000991919b224 */ /* 0x080fe400078e02ff */
[-C--:B------:R-:W-:Y:S01]  /*6a50*/  @!P2 IMAD R9, R26, R153.reuse, RZ ;  /* 0x000000991a09a224 */ /* 0x080fe200078e02ff */
[----:B------:R0:W-:Y:S01]  /*6a60*/  @!P4 STG.E.U8 desc[UR36][R4.64], R3 ;  /* 0x000000030400c986 */ /* 0x0001e2000c101124 */
[C---:B------:R-:W-:Y:S01]  /*6a70*/  ISETP.LT.OR P4, PT, R0.reuse, 0x9, !P1 ;  /* 0x000000090000780c */ /* 0x040fe20004f81670 */
[----:B------:R-:W-:Y:S02]  /*6a80*/  @!P5 IMAD R27, R27, R153, RZ ;  /* 0x000000991b1bd224 */ /* 0x000fe400078e02ff */
[----:B------:R-:W-:Y:S01]  /*6a90*/  @!P3 STG.E.U8 desc[UR36][R4.64+0x1], R25 ;  /* 0x000001190400b986 */ /* 0x000fe2000c101124 */
[----:B------:R-:W-:-:S03]  /*6aa0*/  ISETP.LT.OR P3, PT, R0, 0xa, !P1 ;  /* 0x0000000a0000780c */ /* 0x000fc60004f61670 */
[----:B------:R1:W-:Y:S01]  /*6ab0*/  @!P2 STG.E.U8 desc[UR36][R6.64], R9 ;  /* 0x000000090600a986 */ /* 0x0003e2000c101124 */
[----:B------:R-:W-:-:S03]  /*6ac0*/  ISETP.LT.OR P2, PT, R0, 0x9, !P0 ;  /* 0x000000090000780c */ /* 0x000fc60004741670 */
[----:B------:R-:W-:Y:S01]  /*6ad0*/  @!P5 STG.E.U8 desc[UR36][R6.64+0x1], R27 ;  /* 0x0000011b0600d986 */ /* 0x000fe2000c101124 */
[----:B------:R-:W-:Y:S01]  /*6ae0*/  ISETP.LT.OR P5, PT, R0, 0xa, !P0 ;  /* 0x0000000a0000780c */ /* 0x000fe200047a1670 */
[----:B------:R-:W-:-:S04]  /*6af0*/  @!P4 IMAD R11, R28, R153, RZ ;  /* 0x000000991c0bc224 */ /* 0x000fc800078e02ff */
[-C--:B------:R-:W-:Y:S01]  /*6b00*/  @!P3 IMAD R29, R29, R153.reuse, RZ ;  /* 0x000000991d1db224 */ /* 0x080fe200078e02ff */
[----:B------:R-:W-:Y:S01]  /*6b10*/  @!P4 STG.E.U8 desc[UR36][R4.64+0x8], R11 ;  /* 0x0000080b0400c986 */ /* 0x000fe2000c101124 */
[----:B------:R-:W-:Y:S02]  /*6b20*/  ISETP.LT.OR P4, PT, R0, 0x11, !P1 ;  /* 0x000000110000780c */ /* 0x000fe40004f81670 */
[-C--:B0-----:R-:W-:Y:S01]  /*6b30*/  @!P2 IMAD R3, R30, R153.reuse, RZ ;  /* 0x000000991e03a224 */ /* 0x081fe200078e02ff */
[----:B------:R-:W-:Y:S01]  /*6b40*/  @!P3 STG.E.U8 desc[UR36][R4.64+0x9], R29 ;  /* 0x0000091d0400b986 */ /* 0x000fe2000c101124 */
[C---:B------:R-:W-:Y:S02]  /*6b50*/  ISETP.LT.OR P3, PT, R0.reuse, 0x12, !P1 ;  /* 0x000000120000780c */ /* 0x040fe40004f61670 */
[----:B------:R-:W-:Y:S01]  /*6b60*/  @!P5 IMAD R31, R31, R153, RZ ;  /* 0x000000991f1fd224 */ /* 0x000fe200078e02ff */
[----:B------:R0:W-:Y:S01]  /*6b70*/  @!P2 STG.E.U8 desc[UR36][R6.64+0x8], R3 ;  /* 0x000008030600a986 */ /* 0x0001e2000c101124 */
[----:B------:R-:W-:-:S03]  /*6b80*/  ISETP.LT.OR P2, PT, R0, 0x11, !P0 ;  /* 0x000000110000780c */ /* 0x000fc60004741670 */
[----:B------:R-:W-:Y:S01]  /*6b90*/  @!P5 STG.E.U8 desc[UR36][R6.64+0x9], R31 ;  /* 0x0000091f0600d986 */ /* 0x000fe2000c101124 */
[----:B------:R-:W-:Y:S01]  /*6ba0*/  ISETP.LT.OR P5, PT, R0, 0x12, !P0 ;  /* 0x000000120000780c */ /* 0x000fe200047a1670 */
[----:B-1----:R-:W-:-:S04]  /*6bb0*/  @!P4 IMAD R9, R32, R153, RZ ;  /* 0x000000992009c224 */ /* 0x002fc800078e02ff */
        /* <DEDUP_REMOVED lines=301> */
[----:B------:R1:W-:Y:S01]  /*7e90*/  @!P4 STG.E.U8 desc[UR36][R4.64+0xd8], R11 ;  /* 0x0000d80b0400c986 */ /* 0x0003e2000c101124 */
        /* <DEDUP_REMOVED lines=13> */
[-C--:B-1----:R-:W-:Y:S01]  /*7f70*/  @!P2 IMAD R11, R138, R153.reuse, RZ ;  /* 0x000000998a0ba224 */ /* 0x082fe200078e02ff */
[----:B------:R-:W-:Y:S01]  /*7f80*/  @!P3 STG.E.U8 desc[UR36][R4.64+0xe1], R137 ;  /* 0x0000e1890400b986 */ /* 0x000fe2000c101124 */
[C---:B------:R-:W-:Y:S02]  /*7f90*/  ISETP.LT.OR P3, PT, R0.reuse, 0xea, !P1 ;  /* 0x000000ea0000780c */ /* 0x040fe40004f61670 */
[----:B------:R-:W-:Y:S01]  /*7fa0*/  @!P5 IMAD R139, R139, R153, RZ ;  /* 0x000000998b8bd224 */ /* 0x000fe200078e02ff */
[----:B------:R1:W-:Y:S01]  /*7fb0*/  @!P2 STG.E.U8 desc[UR36][R6.64+0xe0], R11 ;  /* 0x0000e00b0600a986 */ /* 0x0003e2000c101124 */
[----:B------:R-:W-:-:S03]  /*7fc0*/  ISETP.LT.OR P2, PT, R0, 0xe9, !P0 ;  /* 0x000000e90000780c */ /* 0x000fc60004741670 */
[----:B------:R-:W-:Y:S01]  /*7fd0*/  @!P5 STG.E.U8 desc[UR36][R6.64+0xe1], R139 ;  /* 0x0000e18b0600d986 */ /* 0x000fe2000c101124 */
[----:B------:R-:W-:Y:S01]  /*7fe0*/  ISETP.LT.OR P5, PT, R0, 0xea, !P0 ;  /* 0x000000ea0000780c */ /* 0x000fe200047a1670 */
[----:B0-----:R-:W-:-:S04]  /*7ff0*/  @!P4 IMAD R3, R140, R153, RZ ;  /* 0x000000998c03c224 */ /* 0x001fc800078e02ff */
[-C--:B------:R-:W-:Y:S01]  /*8000*/  @!P3 IMAD R141, R141, R153.reuse, RZ ;  /* 0x000000998d8db224 */ /* 0x080fe200078e02ff */
[----:B------:R0:W-:Y:S01]  /*8010*/  @!P4 STG.E.U8 desc[UR36][R4.64+0xe8], R3 ;  /* 0x0000e8030400c986 */ /* 0x0001e2000c101124 */
[----:B------:R-:W-:Y:S02]  /*8020*/  ISETP.LT.OR P4, PT, R0, 0xf2, !P1 ;  /* 0x000000f20000780c */ /* 0x000fe40004f81670 */
[-C--:B--2---:R-:W-:Y:S01]  /*8030*/  @!P2 IMAD R9, R142, R153.reuse, RZ ;  /* 0x000000998e09a224 */ /* 0x084fe200078e02ff */
[----:B------:R-:W-:Y:S01]  /*8040*/  @!P3 STG.E.U8 desc[UR36][R4.64+0xe9], R141 ;  /* 0x0000e98d0400b986 */ /* 0x000fe2000c101124 */
[C---:B------:R-:W-:Y:S02]  /*8050*/  ISETP.LT.OR P3, PT, R0.reuse, 0xf1, !P1 ;  /* 0x000000f10000780c */ /* 0x040fe40004f61670 */
[----:B------:R-:W-:Y:S01]  /*8060*/  @!P5 IMAD R143, R143, R153, RZ ;  /* 0x000000998f8fd224 */ /* 0x000fe200078e02ff */
[----:B------:R-:W-:Y:S01]  /*8070*/  @!P2 STG.E.U8 desc[UR36][R6.64+0xe8], R9 ;  /* 0x0000e8090600a986 */ /* 0x000fe2000c101124 */
[----:B------:R-:W-:-:S03]  /*8080*/  ISETP.LT.OR P2, PT, R0, 0xf1, !P0 ;  /* 0x000000f10000780c */ /* 0x000fc60004741670 */
[----:B------:R-:W-:Y:S01]  /*8090*/  @!P5 STG.E.U8 desc[UR36][R6.64+0xe9], R143 ;  /* 0x0000e98f0600d986 */ /* 0x000fe2000c101124 */
[----:B------:R-:W-:Y:S01]  /*80a0*/  ISETP.LT.OR P5, PT, R0, 0xf9, !P0 ;  /* 0x000000f90000780c */ /* 0x000fe200047a1670 */
[----:B------:R-:W-:-:S04]  /*80b0*/  @!P4 IMAD R145, R145, R153, RZ ;  /* 0x000000999191c224 */ /* 0x000fc800078e02ff */
[-C--:B-1----:R-:W-:Y:S01]  /*80c0*/  @!P3 IMAD R11, R144, R153.reuse, RZ ;  /* 0x00000099900bb224 */ /* 0x082fe200078e02ff */
[----:B------:R-:W-:Y:S01]  /*80d0*/  @!P4 STG.E.U8 desc[UR36][R4.64+0xf1], R145 ;  /* 0x0000f1910400c986 */ /* 0x000fe2000c101124 */
[C---:B------:R-:W-:Y:S02]  /*80e0*/  ISETP.LT.OR P4, PT, R0.reuse, 0xf2, !P0 ;  /* 0x000000f20000780c */ /* 0x040fe40004781670 */
[C---:B------:R-:W-:Y:S01]  /*80f0*/  ISETP.LT.OR P0, PT, R0.reuse, 0xfa, !P0 ;  /* 0x000000fa0000780c */ /* 0x040fe20004701670 */
[----:B------:R1:W-:Y:S01]  /*8100*/  @!P3 STG.E.U8 desc[UR36][R4.64+0xf0], R11 ;  /* 0x0000f00b0400b986 */ /* 0x0003e2000c101124 */
[----:B------:R-:W-:Y:S01]  /*8110*/  ISETP.LT.OR P3, PT, R0, 0xf9, !P1 ;  /* 0x000000f90000780c */ /* 0x000fe20004f61670 */
[----:B0-----:R-:W-:Y:S01]  /*8120*/  @!P2 IMAD R3, R146, R153, RZ ;  /* 0x000000999203a224 */ /* 0x001fe200078e02ff */
[----:B------:R-:W-:-:S04]  /*8130*/  ISETP.LT.OR P1, PT, R0, 0xfa, !P1 ;  /* 0x000000fa0000780c */ /* 0x000fc80004f21670 */
[----:B------:R0:W-:Y:S03]  /*8140*/  @!P2 STG.E.U8 desc[UR36][R6.64+0xf0], R3 ;  /* 0x0000f0030600a986 */ /* 0x0001e6000c101124 */
[-C--:B------:R-:W-:Y:S02]  /*8150*/  @!P4 IMAD R147, R147, R153.reuse, RZ ;  /* 0x000000999393c224 */ /* 0x080fe400078e02ff */
[-C--:B-1----:R-:W-:Y:S02]  /*8160*/  @!P5 IMAD R11, R150, R153.reuse, RZ ;  /* 0x00000099960bd224 */ /* 0x082fe400078e02ff */
[-C--:B------:R-:W-:Y:S01]  /*8170*/  @!P3 IMAD R9, R148, R153.reuse, RZ ;  /* 0x000000999409b224 */ /* 0x080fe200078e02ff */
[----:B------:R0:W-:Y:S01]  /*8180*/  @!P4 STG.E.U8 desc[UR36][R6.64+0xf1], R147 ;  /* 0x0000f1930600c986 */ /* 0x0001e2000c101124 */
[-C--:B------:R-:W-:Y:S02]  /*8190*/  @!P1 IMAD R149, R149, R153.reuse, RZ ;  /* 0x0000009995959224 */ /* 0x080fe400078e02ff */
[----:B------:R-:W-:Y:S01]  /*81a0*/  @!P0 IMAD R151, R151, R153, RZ ;  /* 0x0000009997978224 */ /* 0x000fe200078e02ff */
[----:B------:R0:W-:Y:S04]  /*81b0*/  @!P3 STG.E.U8 desc[UR36][R4.64+0xf8], R9 ;  /* 0x0000f8090400b986 */ /* 0x0001e8000c101124 */
[----:B------:R0:W-:Y:S04]  /*81c0*/  @!P1 STG.E.U8 desc[UR36][R4.64+0xf9], R149 ;  /* 0x0000f99504009986 */ /* 0x0001e8000c101124 */
[----:B------:R0:W-:Y:S04]  /*81d0*/  @!P5 STG.E.U8 desc[UR36][R6.64+0xf8], R11 ;  /* 0x0000f80b0600d986 */ /* 0x0001e8000c101124 */
[----:B------:R0:W-:Y:S02]  /*81e0*/  @!P0 STG.E.U8 desc[UR36][R6.64+0xf9], R151 ;  /* 0x0000f99706008986 */ /* 0x0001e4000c101124 */
.L_x_291:
[----:B------:R-:W-:Y:S05]  /*81f0*/  BSYNC B0 ;  /* 0x0000000000007941 */ /* 0x000fea0003800000 */
.L_x_33:
[----:B0-----:R-:W2:Y:S01]  /*8200*/  LDL.64 R2, [R1] ;  /* 0x0000000001027983 */ /* 0x001ea20000100a00 */
[----:B------:R-:W-:Y:S01]  /*8210*/  ULDC.64 UR4, c[0x0][0x650] ;  /* 0x0001940000047ab9 */ /* 0x000fe20000000a00 */
[----:B------:R0:W-:Y:S01]  /*8220*/  SYNCS.ARRIVE.TRANS64.A1T0 RZ, [R160+UR45], RZ ;  /* 0x000000ffa0ff79a7 */ /* 0x0001e2000810002d */
[----:B------:R-:W-:Y:S01]  /*8230*/  PRMT R0, RZ, 0x7610, R0 ;  /* 0x00007610ff007816 */ /* 0x000fe20000000000 */
[----:B------:R-:W-:Y:S02]  /*8240*/  IMAD.MOV.U32 R19, RZ, RZ, -0x1 ;  /* 0xffffffffff137424 */ /* 0x000fe400078e00ff */
[----:B------:R-:W-:Y:S01]  /*8250*/  IMAD.MOV.U32 R22, RZ, RZ, -0x1 ;  /* 0xffffffffff167424 */ /* 0x000fe200078e00ff */
[----:B--2---:R-:W-:-:S04]  /*8260*/  LEA R18, P0, R2, R18, 0x1 ;  /* 0x0000001202127211 */ /* 0x004fc800078008ff */
[----:B------:R-:W-:Y:S01]  /*8270*/  LEA.HI.X R17, R2, R17, R23, 0x1, P0 ;  /* 0x0000001102117211 */ /* 0x000fe200000f0c17 */
[----:B------:R-:W-:Y:S01]  /*8280*/  IMAD.MOV.U32 R2, RZ, RZ, -0x1 ;  /* 0xffffffffff027424 */ /* 0x000fe200078e00ff */
[----:B------:R-:W-:-:S04]  /*8290*/  ISETP.GE.U32.AND P0, PT, R18, UR4, PT ;  /* 0x0000000412007c0c */ /* 0x000fc8000bf06070 */
[----:B------:R-:W-:-:S13]  /*82a0*/  ISETP.GE.U32.AND.EX P0, PT, R17, UR5, PT, P0 ;  /* 0x0000000511007c0c */ /* 0x000fda000bf06100 */
[----:B0-----:R-:W-:Y:S05]  /*82b0*/  @P0 BRA `(.L_x_292) ;  /* 0x0000000400700947 */ /* 0x001fea0003800000 */
[----:B------:R-:W0:Y:S01]  /*82c0*/  S2R R10, SR_CTAID.X ;  /* 0x00000000000a7919 */ /* 0x000e220000002500 */
[----:B------:R-:W2:Y:S01]  /*82d0*/  LDC.64 R8, c[0x0][0x628] ;  /* 0x00018a00ff087b82 */ /* 0x000ea20000000a00 */
[----:B------:R-:W-:Y:S01]  /*82e0*/  ULDC UR4, c[0x0][0x150] ;  /* 0x0000540000047ab9 */ /* 0x000fe20000000800 */
[----:B---3--:R-:W-:Y:S01]  /*82f0*/  IMAD.MOV.U32 R6, RZ, RZ, R18 ;  /* 0x000000ffff067224 */ /* 0x008fe200078e0012 */
[----:B------:R-:W3:Y:S01]  /*8300*/  S2R R20, SR_CTAID.Y ;  /* 0x0000000000147919 */ /* 0x000ee20000002600 */
[----:B------:R-:W-:-:S04]  /*8310*/  IMAD.MOV.U32 R7, RZ, RZ, R17 ;  /* 0x000000ffff077224 */ /* 0x000fc800078e0011 */
[----:B------:R-:W1:Y:S08]  /*8320*/  LDC R15, c[0x0][0x144] ;  /* 0x00005100ff0f7b82 */ /* 0x000e700000000800 */
[----:B------:R-:W1:Y:S08]  /*8330*/  LDC R0, c[0x0][0x630] ;  /* 0x00018c00ff007b82 */ /* 0x000e700000000800 */
[----:B------:R-:W1:Y:S01]  /*8340*/  LDC.64 R12, c[0x0][0x620] ;  /* 0x00018800ff0c7b82 */ /* 0x000e620000000a00 */
[----:B--2---:R-:W-:-:S04]  /*8350*/  ISETP.NE.U32.AND P0, PT, R8, RZ, PT ;  /* 0x000000ff0800720c */ /* 0x004fc80003f05070 */
[----:B------:R-:W-:Y:S02]  /*8360*/  ISETP.NE.AND.EX P0, PT, R9, RZ, PT, P0 ;  /* 0x000000ff0900720c */ /* 0x000fe40003f05300 */
[----:B0-----:R-:W-:-:S05]  /*8370*/  I2FP.F32.U32 R2, R10 ;  /* 0x0000000a00027245 */ /* 0x001fca0000201000 */
[----:B------:R-:W-:-:S04]  /*8380*/  FMUL R2, R2, UR4 ;  /* 0x0000000402027c20 */ /* 0x000fc80008400000 */
[----:B------:R0:W2:Y:S02]  /*8390*/  F2I.U32.TRUNC.NTZ R14, R2 ;  /* 0x00000002000e7305 */ /* 0x0000a4000020f000 */
[----:B---3--:R-:W-:Y:S05]  /*83a0*/  @!P0 BRA `(.L_x_293) ;  /* 0x0000000000288947 */ /* 0x008fea0003800000 */
[----:B------:R-:W3:Y:S02]  /*83b0*/  LDC R3, c[0x0][0x634] ;  /* 0x00018d00ff037b82 */ /* 0x000ee40000000800 */
[----:B---3--:R-:W-:-:S05]  /*83c0*/  IADD3 R7, P0, R18, R3, RZ ;  /* 0x0000000312077210 */ /* 0x008fca0007f1e0ff */
[----:B-1----:R-:W-:-:S04]  /*83d0*/  IMAD.X R11, RZ, RZ, R17, P0 ;  /* 0x000000ffff0b7224 */ /* 0x002fc800000e0611 */
[----:B0-----:R-:W-:-:S04]  /*83e0*/  IMAD.WIDE.U32 R2, R11, R8, RZ ;  /* 0x000000080b027225 */ /* 0x001fc800078e00ff */
[----:B----4-:R-:W-:-:S04]  /*83f0*/  IMAD.WIDE.U32 R4, P0, R7, R9, R2 ;  /* 0x0000000907047225 */ /* 0x010fc80007800002 */
[----:B------:R-:W-:-:S04]  /*8400*/  IMAD.WIDE.U32 R2, R7, R8, RZ ;  /* 0x0000000807027225 */ /* 0x000fc800078e00ff */
[----:B------:R-:W-:Y:S01]  /*8410*/  IMAD.X R7, RZ, RZ, RZ, P0 ;  /* 0x000000ffff077224 */ /* 0x000fe200000e06ff */
[----:B------:R-:W-:Y:S01]  /*8420*/  IADD3 RZ, P0, R3, R4, RZ ;  /* 0x0000000403ff7210 */ /* 0x000fe20007f1e0ff */
[----:B------:R-:W-:-:S04]  /*8430*/  IMAD.MOV.U32 R6, RZ, RZ, R5 ;  /* 0x000000ffff067224 */ /* 0x000fc800078e0005 */
[----:B------:R-:W-:-:S08]  /*8440*/  IMAD.WIDE.U32.X R6, R11, R9, R6, P0 ;  /* 0x000000090b067225 */ /* 0x000fd000000e0406 */
.L_x_293:
[----:B------:R-:W3:Y:S01]  /*8450*/  LDC.64 R26, c[0x0][0x640] ;  /* 0x00019000ff1a7b82 */ /* 0x000ee20000000a00 */
[-C--:B-1----:R-:W-:Y:S01]  /*8460*/  SHF.R.U64 R11, R6, R0.reuse, R7 ;  /* 0x00000000060b7219 */ /* 0x082fe20000001207 */
[----:B------:R-:W-:Y:S01]  /*8470*/  IMAD.MOV.U32 R19, RZ, RZ, R17 ;  /* 0x000000ffff137224 */ /* 0x000fe200078e0011 */
[----:B------:R-:W-:Y:S01]  /*8480*/  SHF.R.U32.HI R0, RZ, R0, R7 ;  /* 0x00000000ff007219 */ /* 0x000fe20000011607 */
[----:B--2---:R-:W-:Y:S01]  /*8490*/  IMAD.MOV R14, RZ, RZ, -R14 ;  /* 0x000000ffff0e7224 */ /* 0x004fe200078e0a0e */
[----:B----4-:R-:W-:Y:S01]  /*84a0*/  IADD3 R5, P0, RZ, -R11, RZ ;  /* 0x8000000bff057210 */ /* 0x010fe20007f1e0ff */
[----:B------:R-:W-:Y:S01]  /*84b0*/  ULDC UR4, c[0x0][0x154] ;  /* 0x0000550000047ab9 */ /* 0x000fe20000000800 */
[----:B------:R-:W-:Y:S01]  /*84c0*/  IMAD.MOV.U32 R7, RZ, RZ, 0x1 ;  /* 0x00000001ff077424 */ /* 0x000fe200078e00ff */
[----:B------:R-:W1:Y:S01]  /*84d0*/  LDC R4, c[0x0][0x618] ;  /* 0x00018600ff047b82 */ /* 0x000e620000000800 */
[----:B------:R-:W-:Y:S02]  /*84e0*/  IMAD R22, R15, R14, R10 ;  /* 0x0000000e0f167224 */ /* 0x000fe400078e020a */
[----:B------:R-:W-:-:S04]  /*84f0*/  IMAD.X R3, RZ, RZ, ~R0, P0 ;  /* 0x000000ffff037224 */ /* 0x000fc800000e0e00 */
[-C--:B------:R-:W-:Y:S01]  /*8500*/  IMAD R0, R3, R12.reuse, RZ ;  /* 0x0000000c03007224 */ /* 0x080fe200078e02ff */
[----:B------:R-:W2:Y:S01]  /*8510*/  LDC R6, c[0x0][0x608] ;  /* 0x00018200ff067b82 */ /* 0x000ea20000000800 */
[----:B0-----:R-:W-:-:S04]  /*8520*/  IMAD.WIDE.U32 R2, R5, R12, R18 ;  /* 0x0000000c05027225 */ /* 0x001fc800078e0012 */
[----:B------:R-:W-:Y:S01]  /*8530*/  IMAD R5, R5, R13, R0 ;  /* 0x0000000d05057224 */ /* 0x000fe200078e0200 */
[----:B------:R-:W-:Y:S02]  /*8540*/  I2FP.F32.U32 R0, R20 ;  /* 0x0000001400007245 */ /* 0x000fe40000201000 */
[----:B------:R-:W0:Y:S01]  /*8550*/  LDC R24, c[0x0][0x658] ;  /* 0x00019600ff187b82 */ /* 0x000e220000000800 */
[----:B------:R-:W-:Y:S01]  /*8560*/  IMAD.IADD R3, R3, 0x1, R5 ;  /* 0x0000000103037824 */ /* 0x000fe200078e0205 */
[----:B---3--:R-:W-:Y:S01]  /*8570*/  ISETP.NE.U32.AND P0, PT, R26, RZ, PT ;  /* 0x000000ff1a00720c */ /* 0x008fe20003f05070 */
[----:B------:R-:W-:Y:S01]  /*8580*/  FMUL R0, R0, UR4 ;  /* 0x0000000400007c20 */ /* 0x000fe20008400000 */
[----:B------:R-:W-:Y:S02]  /*8590*/  IMAD.MOV.U32 R5, RZ, RZ, -0x1 ;  /* 0xffffffffff057424 */ /* 0x000fe400078e00ff */
[----:B------:R-:W-:Y:S01]  /*85a0*/  ISETP.NE.AND.EX P0, PT, R27, RZ, PT, P0 ;  /* 0x000000ff1b00720c */ /* 0x000fe20003f05300 */
[----:B------:R3:W4:Y:S01]  /*85b0*/  F2I.U32.TRUNC.NTZ R12, R0 ;  /* 0x00000000000c7305 */ /* 0x000722000020f000 */
[----:B------:R-:W3:Y:S01]  /*85c0*/  LDC R15, c[0x0][0x148] ;  /* 0x00005200ff0f7b82 */ /* 0x000ee20000000800 */
[----:B-1----:R-:W-:-:S02]  /*85d0*/  SHF.R.U64 R10, R2, R4, R3 ;  /* 0x00000004020a7219 */ /* 0x002fc40000001203 */
[----:B------:R-:W-:-:S05]  /*85e0*/  SHF.R.U32.HI R3, RZ, R4, R3 ;  /* 0x00000004ff037219 */ /* 0x000fca0000011603 */
[----:B------:R-:W1:Y:S01]  /*85f0*/  LDC R14, c[0x0][0x600] ;  /* 0x00018000ff0e7b82 */ /* 0x000e620000000800 */
[-CC-:B--2---:R-:W-:Y:S02]  /*8600*/  SHF.R.U64 R8, R10, R6.reuse, R3.reuse ;  /* 0x000000060a087219 */ /* 0x184fe40000001203 */
[----:B------:R-:W-:-:S05]  /*8610*/  SHF.R.U32.HI R3, RZ, R6, R3 ;  /* 0x00000006ff037219 */ /* 0x000fca0000011603 */
[----:B------:R-:W2:Y:S01]  /*8620*/  LDC R21, c[0x0][0x648] ;  /* 0x00019200ff157b82 */ /* 0x000ea20000000800 */
[-CC-:B0-----:R-:W-:Y:S02]  /*8630*/  SHF.R.U64 R13, R8, R24.reuse, R3.reuse ;  /* 0x00000018080d7219 */ /* 0x181fe40000001203 */
[-C--:B------:R-:W-:Y:S02]  /*8640*/  SHF.L.U32 R5, R5, R24.reuse, RZ ;  /* 0x0000001805057219 */ /* 0x080fe400000006ff */
[-C--:B------:R-:W-:Y:S01]  /*8650*/  SHF.R.U32.HI R3, RZ, R24.reuse, R3 ;  /* 0x00000018ff037219 */ /* 0x080fe20000011603 */
[----:B------:R-:W-:Y:S01]  /*8660*/  IMAD.MOV.U32 R2, RZ, RZ, R13 ;  /* 0x000000ffff027224 */ /* 0x000fe200078e000d */
[----:B------:R-:W-:Y:S01]  /*8670*/  SHF.L.U32 R24, R7, R24, RZ ;  /* 0x0000001807187219 */ /* 0x000fe200000006ff */
[----:B------:R-:W0:Y:S01]  /*8680*/  LDC R25, c[0x0][0x638] ;  /* 0x00018e00ff197b82 */ /* 0x000e220000000800 */
[----:B------:R-:W-:-:S07]  /*8690*/  LOP3.LUT R19, RZ, R5, RZ, 0x33, !PT ;  /* 0x00000005ff137212 */ /* 0x000fce00078e33ff */
[----:B------:R-:W0:Y:S01]  /*86a0*/  LDC R28, c[0x0][0x610] ;  /* 0x00018400ff1c7b82 */ /* 0x000e220000000800 */
[----:B----4-:R-:W-:Y:S05]  /*86b0*/  @!P0 BRA `(.L_x_294) ;  /* 0x0000000000288947 */ /* 0x010fea0003800000 */
[----:B---3--:R-:W3:Y:S02]  /*86c0*/  LDC R0, c[0x0][0x64c] ;  /* 0x00019300ff007b82 */ /* 0x008ee40000000800 */
[----:B---3--:R-:W-:-:S05]  /*86d0*/  IADD3 R7, P0, R13, R0, RZ ;  /* 0x000000000d077210 */ /* 0x008fca0007f1e0ff */
        /* <DEDUP_REMOVED lines=8> */
.L_x_294:
[----:B------:R-:W4:Y:S01]  /*8760*/  LDC R4, c[0x0][0x65c] ;  /* 0x00019700ff047b82 */ /* 0x000f220000000800 */
[----:B--23--:R-:W-:Y:S01]  /*8770*/  SHF.R.U64 R0, R2, R21, R3 ;  /* 0x0000001502007219 */ /* 0x00cfe20000001203 */
[----:B-1----:R-:W-:Y:S01]  /*8780*/  VIADD R3, R14, 0xffffffff ;  /* 0xffffffff0e037836 */ /* 0x002fe20000000000 */
[----:B------:R-:W-:Y:S01]  /*8790*/  LOP3.LUT R19, R8, R19, RZ, 0xc0, !PT ;  /* 0x0000001308137212 */ /* 0x000fe200078ec0ff */
[----:B------:R-:W-:Y:S02]  /*87a0*/  IMAD.MOV R12, RZ, RZ, -R12 ;  /* 0x000000ffff0c7224 */ /* 0x000fe400078e0a0c */
[----:B------:R-:W-:Y:S01]  /*87b0*/  IMAD.MOV R2, RZ, RZ, -R0 ;  /* 0x000000ffff027224 */ /* 0x000fe200078e0a00 */
[----:B------:R-:W-:Y:S01]  /*87c0*/  LOP3.LUT R3, R10, R3, RZ, 0xc0, !PT ;  /* 0x000000030a037212 */ /* 0x000fe200078ec0ff */
[----:B------:R-:W-:Y:S02]  /*87d0*/  IMAD R19, R24, R0, R19 ;  /* 0x0000000018137224 */ /* 0x000fe400078e0213 */
[----:B0-----:R-:W-:-:S04]  /*87e0*/  IMAD R0, R2, R25, R13 ;  /* 0x0000001902007224 */ /* 0x001fc800078e020d */
[----:B------:R-:W-:Y:S01]  /*87f0*/  IMAD R2, R0, R14, R3 ;  /* 0x0000000e00027224 */ /* 0x000fe200078e0203 */
[----:B----4-:R-:W-:Y:S01]  /*8800*/  ISETP.NE.AND P0, PT, R4, 0x1, PT ;  /* 0x000000010400780c */ /* 0x010fe20003f05270 */
[----:B------:R-:W-:-:S05]  /*8810*/  IMAD.MOV.U32 R4, RZ, RZ, 0x1 ;  /* 0x00000001ff047424 */ /* 0x000fca00078e00ff */
[----:B------:R-:W-:-:S07]  /*8820*/  PRMT R0, R4, 0x7610, R0 ;  /* 0x0000761004007816 */ /* 0x000fce0000000000 */
[----:B------:R-:W-:-:S04]  /*8830*/  @P0 IMAD R22, R15, R12, R20 ;  /* 0x0000000c0f160224 */ /* 0x000fc800078e0214 */
[----:B------:R-:W-:-:S05]  /*8840*/  IMAD R19, R19, R28, R22 ;  /* 0x0000001c13137224 */ /* 0x000fca00078e0216 */
[----:B------:R-:W-:Y:S02]  /*8850*/  SEL R22, R2, R19, !P0 ;  /* 0x0000001302167207 */ /* 0x000fe40004000000 */
[----:B------:R-:W-:Y:S01]  /*8860*/  SEL R19, R19, R2, !P0 ;  /* 0x0000000213137207 */ /* 0x000fe20004000000 */
[----:B------:R-:W-:-:S07]  /*8870*/  IMAD.MOV.U32 R2, RZ, RZ, R11 ;  /* 0x000000ffff027224 */ /* 0x000fce00078e000b */
.L_x_292:
[----:B------:R-:W-:Y:S02]  /*8880*/  LOP3.LUT P0, RZ, R0, 0xff, RZ, 0xc0, !PT ;  /* 0x000000ff00ff7812 */ /* 0x000fe4000780c0ff */
[----:B------:R-:W-:-:S11]  /*8890*/  LOP3.LUT R163, R163, 0x1, RZ, 0x3c, !PT ;  /* 0x00000001a3a37812 */ /* 0x000fd600078e3cff */
[----:B------:R-:W-:Y:S05]  /*88a0*/  @P0 BRA `(.L_x_295) ;  /* 0xffffff8c00200947 */ /* 0x000fea000383ffff */
[----:B------:R-:W-:Y:S05]  /*88b0*/  EXIT ;  /* 0x000000000000794d */ /* 0x000fea0003800000 */
.L_x_14:
[----:B------:R-:W-:-:S08]  /*88c0*/  ISETP.NE.AND P0, PT, R0, RZ, PT ;  /* 0x000000ff0000720c */ /* 0x000fd00003f05270 */
[----:B0-----:R-:W0:-:S00]  /*88d0*/  USETMAXREG.DEALLOC.CTAPOOL 0x28 ;  /* 0x00000028000079c8 */ /* 0x001e0000080e0500 */
[----:B------:R-:W-:Y:S05]  /*88e0*/  @P0 EXIT ;  /* 0x000000000000094d */ /* 0x000fea0003800000 */
[----:B0-----:R-:W-:Y:S01]  /*88f0*/  LOP3.LUT P0, RZ, R8, 0xff, RZ, 0xc0, !PT ;  /* 0x000000ff08ff7812 */ /* 0x001fe2000780c0ff */
[----:B------:R-:W-:Y:S02]  /*8900*/  IMAD.MOV.U32 R0, RZ, RZ, 0x1 ;  /* 0x00000001ff007424 */ /* 0x000fe400078e00ff */
[----:B------:R-:W-:-:S10]  /*8910*/  IMAD.MOV.U32 R7, RZ, RZ, RZ ;  /* 0x000000ffff077224 */ /* 0x000fd400078e00ff */
[----:B------:R-:W-:Y:S05]  /*8920*/  @!P0 BRA `(.L_x_296) ;  /* 0x0000000c001c8947 */ /* 0x000fea0003800000 */
[----:B------:R-:W-:Y:S01]  /*8930*/  LOP3.LUT P0, RZ, R4, 0x1f, RZ, 0xc0, !PT ;  /* 0x0000001f04ff7812 */ /* 0x000fe2000780c0ff */
[----:B------:R-:W-:Y:S01]  /*8940*/  ULDC UR5, c[0x0][0x658] ;  /* 0x0001960000057ab9 */ /* 0x000fe20000000800 */
[----:B------:R-:W-:Y:S01]  /*8950*/  UMOV UR6, 0xffffffff ;  /* 0xffffffff00067882 */ /* 0x000fe20000000000 */
[----:B------:R-:W-:Y:S01]  /*8960*/  BSSY B0, `(.L_x_296) ;  /* 0x00000c3000007945 */ /* 0x000fe20003800000 */
[----:B------:R-:W-:Y:S01]  /*8970*/  USHF.L.U32 UR6, UR6, UR5, URZ ;  /* 0x0000000506067299 */ /* 0x000fe2000800063f */
[C---:B------:R-:W-:Y:S01]  /*8980*/  ISETP.NE.AND P2, PT, R3.reuse, RZ, PT ;  /* 0x000000ff0300720c */ /* 0x040fe20003f45270 */
[----:B------:R-:W-:Y:S01]  /*8990*/  IMAD.MOV.U32 R8, RZ, RZ, 0x1 ;  /* 0x00000001ff087424 */ /* 0x000fe200078e00ff */
[----:B------:R-:W-:Y:S01]  /*89a0*/  ISETP.NE.OR P0, PT, R3, RZ, !P0 ;  /* 0x000000ff0300720c */ /* 0x000fe20004705670 */
[----:B------:R-:W-:Y:S01]  /*89b0*/  IMAD.MOV.U32 R0, RZ, RZ, 0x1 ;  /* 0x00000001ff007424 */ /* 0x000fe200078e00ff */
[----:B------:R-:W-:Y:S01]  /*89c0*/  LOP3.LUT R6, R16, 0x2, RZ, 0xfc, !PT ;  /* 0x0000000210067812 */ /* 0x000fe200078efcff */
[----:B------:R-:W-:Y:S01]  /*89d0*/  IMAD.MOV.U32 R7, RZ, RZ, RZ ;  /* 0x000000ffff077224 */ /* 0x000fe200078e00ff */
[----:B------:R-:W-:Y:S01]  /*89e0*/  ULDC UR4, c[0x0][0x600] ;  /* 0x0001800000047ab9 */ /* 0x000fe20000000800 */
[----:B------:R-:W-:Y:S01]  /*89f0*/  UMOV UR7, 0x1 ;  /* 0x0000000100077882 */ /* 0x000fe20000000000 */
[----:B------:R-:W-:-:S02]  /*8a00*/  UIADD3 UR19, UR40, 0x1, URZ ;  /* 0x0000000128137890 */ /* 0x000fc4000fffe03f */
[----:B------:R-:W-:Y:S02]  /*8a10*/  UIADD3 UR15, UR4, -0x1, URZ ;  /* 0xffffffff040f7890 */ /* 0x000fe4000fffe03f */
[----:B------:R-:W-:Y:S02]  /*8a20*/  USHF.L.U32 UR17, UR7, UR5, URZ ;  /* 0x0000000507117299 */ /* 0x000fe4000800063f */
[----:B------:R-:W-:Y:S01]  /*8a30*/  ULOP3.LUT UR16, URZ, UR6, URZ, 0x33, !UPT ;  /* 0x000000063f107292 */ /* 0x000fe2000f8e333f */
[----:B------:R-:W-:-:S11]  /*8a40*/  ULDC.64 UR20, c[0x0][0x198] ;  /* 0x0000660000147ab9 */ /* 0x000fd60000000a00 */
.L_x_308:
[----:B------:R-:W-:-:S03]  /*8a50*/  UMOV UR4, 0xffffffff ;  /* 0xffffffff00047882 */ /* 0x000fc60000000000 */
[----:B------:R-:W-:Y:S05]  /*8a60*/  BRA.DIV UR4, `(.L_x_297) ;  /* 0x0000001204dc7947 */ /* 0x000fea000b800000 */
[----:B------:R-:W-:-:S13]  /*8a70*/  ELECT P6, URZ, PT ;  /* 0x00000000003f782f */ /* 0x000fda00038c0000 */
.L_x_328:
[----:B------:R-:W0:Y:S01]  /*8a80*/  LDC R3, c[0x0][0x28c] ;  /* 0x0000a300ff037b82 */ /* 0x000e220000000800 */
[----:B------:R-:W-:Y:S01]  /*8a90*/  BSSY B1, `(.L_x_298) ;  /* 0x0000037000017945 */ /* 0x000fe20003800000 */
[----:B0-----:R-:W-:-:S13]  /*8aa0*/  ISETP.LT.OR P6, PT, R3, 0x1, !P6 ;  /* 0x000000010300780c */ /* 0x001fda00077c1670 */
[----:B------:R-:W-:Y:S05]  /*8ab0*/  @P6 BRA `(.L_x_299) ;  /* 0x0000000000d06947 */ /* 0x000fea0003800000 */
[----:B------:R-:W-:Y:S02]  /*8ac0*/  IMAD.SHL.U32 R22, R22, 0x100, RZ ;  /* 0x0000010016167824 */ /* 0x000fe400078e00ff */
[----:B------:R-:W-:Y:S02]  /*8ad0*/  IMAD.SHL.U32 R19, R19, 0x40, RZ ;  /* 0x0000004013137824 */ /* 0x000fe400078e00ff */
[----:B------:R-:W-:Y:S02]  /*8ae0*/  IMAD.MOV.U32 R12, RZ, RZ, RZ ;  /* 0x000000ffff0c7224 */ /* 0x000fe400078e00ff */
[----:B------:R-:W-:Y:S02]  /*8af0*/  IMAD.U32 R13, RZ, RZ, UR19 ;  /* 0x00000013ff0d7e24 */ /* 0x000fe4000f8e00ff */
[----:B------:R-:W-:Y:S02]  /*8b00*/  IMAD.MOV.U32 R3, RZ, RZ, R0 ;  /* 0x000000ffff037224 */ /* 0x000fe400078e0000 */
[----:B------:R-:W-:-:S07]  /*8b10*/  IMAD.MOV.U32 R4, RZ, RZ, R7 ;  /* 0x000000ffff047224 */ /* 0x000fce00078e0007 */
.L_x_303:
[----:B------:R-:W0:Y:S01]  /*8b20*/  S2R R10, SR_CgaCtaId ;  /* 0x00000000000a7919 */ /* 0x000e220000008800 */
[----:B------:R-:W-:Y:S01]  /*8b30*/  MOV R5, 0x400 ;  /* 0x0000040000057802 */ /* 0x000fe20000000f00 */
[----:B------:R-:W1:Y:S03]  /*8b40*/  @!P2 LDC R9, c[0x0][0x500] ;  /* 0x00014000ff09ab82 */ /* 0x000e660000000800 */
[----:B0-----:R-:W-:Y:S02]  /*8b50*/  LEA R11, R10, R5, 0x18 ;  /* 0x000000050a0b7211 */ /* 0x001fe400078ec0ff */
[----:B------:R-:W-:-:S03]  /*8b60*/  SHF.L.U32 R5, R3, 0x1f, RZ ;  /* 0x0000001f03057819 */ /* 0x000fc600000006ff */
[----:B------:R-:W-:-:S04]  /*8b70*/  IMAD R10, R4, 0x8, R11 ;  /* 0x00000008040a7824 */ /* 0x000fc800078e020b */
[----:B------:R-:W0:Y:S02]  /*8b80*/  SYNCS.PHASECHK.TRANS64.TRYWAIT P1, [R10+URZ+0x58], R5 ;  /* 0x000058050a0075a7 */ /* 0x000e24000802017f */
[----:B01----:R-:W-:Y:S05]  /*8b90*/  @!P1 BRA `(.L_x_300) ;  /* 0x0000001000b09947 */ /* 0x003fea0003800000 */
.L_x_329:
[----:B0-----:R-:W-:Y:S01]  /*8ba0*/  PRMT R5, R6, 0x9910, RZ ;  /* 0x0000991006057816 */ /* 0x001fe200000000ff */
[----:B------:R0:W-:Y:S03]  /*8bb0*/  @!P2 SYNCS.ARRIVE.TRANS64 RZ, [R10+URZ], R9 ;  /* 0x000000090affa9a7 */ /* 0x0001e6000800003f */
[----:B------:R-:W-:-:S13]  /*8bc0*/  ISETP.NE.AND P1, PT, R5, 0x2, PT ;  /* 0x000000020500780c */ /* 0x000fda0003f25270 */
[----:B0-----:R-:W-:Y:S05]  /*8bd0*/  @P1 BRA `(.L_x_301) ;  /* 0x0000000000041947 */ /* 0x001fea0003800000 */
[----:B------:R-:W-:Y:S01]  /*8be0*/  BPT.TRAP 0x1 ;  /* 0x000000040000795c */ /* 0x000fe20000300000 */
.L_x_301:
[----:B------:R-:W-:Y:S05]  /*8bf0*/  @P0 BRA `(.L_x_302) ;  /* 0x0000000000040947 */ /* 0x000fea0003800000 */
[----:B------:R-:W-:Y:S01]  /*8c00*/  BPT.TRAP 0x1 ;  /* 0x000000040000795c */ /* 0x000fe20000300000 */
.L_x_302:
[--C-:B------:R-:W-:Y:S01]  /*8c10*/  IMAD R5, R4, 0x1000, R11.reuse ;  /* 0x0000100004057824 */ /* 0x100fe200078e020b */
[----:B------:R-:W-:Y:S01]  /*8c20*/  R2UR UR9, R10 ;  /* 0x000000000a0972ca */ /* 0x000fe200000e0000 */
[C---:B------:R-:W-:Y:S01]  /*8c30*/  IMAD R11, R4.reuse, 0x4000, R11 ;  /* 0x00004000040b7824 */ /* 0x040fe200078e020b */
[----:B------:R-:W-:Y:S01]  /*8c40*/  UIADD3 UR4, UP0, UR20, 0xf0, URZ ;  /* 0x000000f014047890 */ /* 0x000fe2000ff1e03f */
[----:B------:R-:W-:Y:S01]  /*8c50*/  VIADD R13, R13, 0xffffffff ;  /* 0xffffffff0d0d7836 */ /* 0x000fe20000000000 */
[----:B------:R-:W-:Y:S01]  /*8c60*/  R2UR UR5, R5 ;  /* 0x00000000050572ca */ /* 0x000fe200000e0000 */
[----:B------:R-:W-:Y:S01]  /*8c70*/  UIADD3 UR22, UP1, UR20, 0x1f0, URZ ;  /* 0x000001f014167890 */ /* 0x000fe2000ff3e03f */
[----:B------:R-:W-:Y:S01]  /*8c80*/  R2UR UR8, R11 ;  /* 0x000000000b0872ca */ /* 0x000fe200000e0000 */
[----:B------:R-:W-:Y:S01]  /*8c90*/  VIADD R4, R4, 0x1 ;  /* 0x0000000104047836 */ /* 0x000fe20000000000 */
[----:B------:R-:W-:Y:S01]  /*8ca0*/  R2UR UR11, R19 ;  /* 0x00000000130b72ca */ /* 0x000fe200000e0000 */
[----:B------:R-:W-:Y:S01]  /*8cb0*/  UIADD3.X UR23, URZ, UR21, URZ, UP1, !UPT ;  /* 0x000000153f177290 */ /* 0x000fe20008ffe43f */
[----:B------:R-:W-:Y:S01]  /*8cc0*/  R2UR UR10, R12 ;  /* 0x000000000c0a72ca */ /* 0x000fe200000e0000 */
[----:B------:R-:W-:Y:S01]  /*8cd0*/  UMOV UR6, 0x0 ;  /* 0x0000000000067882 */ /* 0x000fe20000000000 */
[----:B------:R-:W-:Y:S01]  /*8ce0*/  R2UR UR12, R2 ;  /* 0x00000000020c72ca */ /* 0x000fe200000e0000 */
[----:B------:R-:W-:Y:S01]  /*8cf0*/  UMOV UR7, 0x10000000 ;  /* 0x1000000000077882 */ /* 0x000fe20000000000 */
[----:B------:R-:W-:Y:S01]  /*8d00*/  R2UR UR18, R22 ;  /* 0x00000000161272ca */ /* 0x000fe200000e0000 */
[----:B------:R-:W-:Y:S01]  /*8d10*/  VIADD R12, R12, 0x40 ;  /* 0x000000400c0c7836 */ /* 0x000fe20000000000 */
[----:B------:R-:W-:Y:S01]  /*8d20*/  ISETP.GT.AND P3, PT, R13, 0x1, PT ;  /* 0x000000010d00780c */ /* 0x000fe20003f64270 */
[----:B------:R-:W-:Y:S01]  /*8d30*/  UIADD3 UR13, UR5, 0x180, URZ ;  /* 0x00000180050d7890 */ /* 0x000fe2000fffe03f */
[----:B------:R-:W-:Y:S01]  /*8d40*/  ISETP.NE.AND P1, PT, R4, 0xb, PT ;  /* 0x0000000b0400780c */ /* 0x000fe20003f25270 */
[----:B------:R-:W-:-:S02]  /*8d50*/  UIADD3.X UR5, URZ, UR21, URZ, UP0, !UPT ;  /* 0x000000153f057290 */ /* 0x000fc400087fe43f */
[----:B------:R-:W-:Y:S01]  /*8d60*/  UIADD3 UR14, UR8, 0xb180, URZ ;  /* 0x0000b180080e7890 */ /* 0x000fe2000fffe03f */
[----:B------:R-:W-:Y:S02]  /*8d70*/  SEL R10, RZ, 0x1, P1 ;  /* 0x00000001ff0a7807 */ /* 0x000fe40000800000 */
[----:B------:R-:W-:Y:S01]  /*8d80*/  UMOV UR8, UR13 ;  /* 0x0000000d00087c82 */ /* 0x000fe20008000000 */
[----:B------:R-:W-:Y:S02]  /*8d90*/  SEL R4, R4, RZ, P1 ;  /* 0x000000ff04047207 */ /* 0x000fe40000800000 */
[----:B------:R-:W-:Y:S01]  /*8da0*/  LOP3.LUT R3, R3, R10, RZ, 0x3c, !PT ;  /* 0x0000000a03037212 */ /* 0x000fe200078e3cff */
[----:B------:R0:W-:Y:S02]  /*8db0*/  UTMALDG.3D [UR8], [UR4], desc[UR6] ;  /* 0x00000608040075b4 */ /* 0x0001e40008011000 */
[----:B0-----:R-:W-:Y:S01]  /*8dc0*/  UMOV UR8, UR14 ;  /* 0x0000000e00087c82 */ /* 0x001fe20008000000 */
[----:B------:R-:W-:-:S02]  /*8dd0*/  UMOV UR11, UR18 ;  /* 0x00000012000b7c82 */ /* 0x000fc40008000000 */
[----:B------:R0:W-:Y:S02]  /*8de0*/  UTMALDG.3D [UR8], [UR22], desc[UR6] ;  /* 0x00000608160075b4 */ /* 0x0001e40008011000 */
[----:B0-----:R-:W-:Y:S05]  /*8df0*/  @P3 BRA `(.L_x_303) ;  /* 0xfffffffc00483947 */ /* 0x001fea000383ffff */
.L_x_299:
[----:B------:R-:W-:Y:S05]  /*8e00*/  BSYNC B1 ;  /* 0x0000000000017941 */ /* 0x000fea0003800000 */
.L_x_298:
[----:B------:R-:W2:Y:S01]  /*8e10*/  LDL.64 R10, [R1] ;  /* 0x00000000010a7983 */ /* 0x000ea20000100a00 */
[----:B------:R-:W-:Y:S01]  /*8e20*/  LOP3.LUT P4, RZ, R8, 0xff, RZ, 0xc0, !PT ;  /* 0x000000ff08ff7812 */ /* 0x000fe2000788c0ff */
[----:B------:R-:W-:Y:S01]  /*8e30*/  VIADD R4, R7, UR40 ;  /* 0x0000002807047c36 */ /* 0x000fe20008000000 */
[----:B------:R-:W-:Y:S01]  /*8e40*/  ULDC.64 UR4, c[0x0][0x650] ;  /* 0x0001940000047ab9 */ /* 0x000fe20000000a00 */
[----:B------:R-:W-:Y:S01]  /*8e50*/  IMAD.U32 R7, RZ, RZ, UR40 ;  /* 0x00000028ff077e24 */ /* 0x000fe2000f8e00ff */
[----:B------:R-:W-:Y:S01]  /*8e60*/  UISETP.GE.U32.AND UP0, UPT, UR40, 0xb, UPT ;  /* 0x0000000b2800788c */ /* 0x000fe2000bf06070 */
[----:B------:R-:W-:Y:S01]  /*8e70*/  BSSY B1, `(.L_x_304) ;  /* 0x000006f000017945 */ /* 0x000fe20003800000 */
[----:B------:R-:W-:Y:S01]  /*8e80*/  ISETP.GT.U32.AND P1, PT, R4, 0xa, PT ;  /* 0x0000000a0400780c */ /* 0x000fe20003f24070 */
[----:B------:R-:W-:Y:S01]  /*8e90*/  IMAD.MOV.U32 R19, RZ, RZ, -0x1 ;  /* 0xffffffffff137424 */ /* 0x000fe200078e00ff */
[----:B------:R-:W-:Y:S01]  /*8ea0*/  PRMT R8, RZ, 0x7610, R8 ;  /* 0x00007610ff087816 */ /* 0x000fe20000000008 */
[----:B------:R-:W-:Y:S01]  /*8eb0*/  IMAD.MOV.U32 R22, RZ, RZ, -0x1 ;  /* 0xffffffffff167424 */ /* 0x000fe200078e00ff */
[----:B------:R-:W-:-:S02]  /*8ec0*/  ISETP.LT.U32.AND P1, PT, R7, 0xb, P1 ;  /* 0x0000000b0700780c */ /* 0x000fc40000f21070 */
[----:B------:R-:W-:Y:S01]  /*8ed0*/  PLOP3.LUT P3, PT, PT, PT, UP0, 0x80, 0x0 ;  /* 0x000000000000781c */ /* 0x000fe20003f6f008 */
[----:B------:R-:W0:Y:S01]  /*8ee0*/  @P4 S2R R3, SR_CgaCtaId ;  /* 0x0000000000034919 */ /* 0x000e220000008800 */
[----:B------:R-:W-:-:S04]  /*8ef0*/  @P4 MOV R2, 0x400 ;  /* 0x0000040000024802 */ /* 0x000fc80000000f00 */
[----:B0-----:R-:W-:Y:S01]  /*8f00*/  @P4 LEA R5, R3, R2, 0x18 ;  /* 0x0000000203054211 */ /* 0x001fe200078ec0ff */
[----:B------:R-:W-:-:S03]  /*8f10*/  IMAD.WIDE.U32 R2, R4, -0x45d1745d, RZ ;  /* 0xba2e8ba304027825 */ /* 0x000fc600078e00ff */
[----:B------:R0:W-:Y:S01]  /*8f20*/  @P4 SYNCS.ARRIVE.TRANS64.A1T0 RZ, [R5+URZ+0xe8], RZ ;  /* 0x0000e8ff05ff49a7 */ /* 0x0001e2000810003f */
[----:B------:R-:W-:Y:S01]  /*8f30*/  IMAD.MOV.U32 R2, RZ, RZ, -0x1 ;  /* 0xffffffffff027424 */ /* 0x000fe200078e00ff */
[----:B0-----:R-:W-:Y:S02]  /*8f40*/  SHF.R.U32.HI R5, RZ, 0x3, R3 ;  /* 0x00000003ff057819 */ /* 0x001fe40000011603 */
[----:B------:R-:W-:-:S03]  /*8f50*/  SEL R3, RZ, 0x1, !P1 ;  /* 0x00000001ff037807 */ /* 0x000fc60004800000 */
[----:B------:R-:W-:Y:S01]  /*8f60*/  IMAD R7, R5, -0xb, R4 ;  /* 0xfffffff505077824 */ /* 0x000fe200078e0204 */
[----:B------:R-:W-:Y:S02]  /*8f70*/  LOP3.LUT R0, R0, R3, RZ, 0x3c, !PT ;  /* 0x0000000300007212 */ /* 0x000fe400078e3cff */
[----:B------:R-:W-:Y:S02]  /*8f80*/  PRMT R3, RZ, 0x7610, R3 ;  /* 0x00007610ff037816 */ /* 0x000fe40000000003 */
[----:B------:R-:W-:Y:S02]  /*8f90*/  @P3 LOP3.LUT R0, R0, 0x1, R5, 0x78, !PT ;  /* 0x0000000100003812 */ /* 0x000fe400078e7805 */
[----:B--2---:R-:W-:-:S04]  /*8fa0*/  IADD3 R18, P4, R18, R10, RZ ;  /* 0x0000000a12127210 */ /* 0x004fc80007f9e0ff */
[----:B------:R-:W-:Y:S01]  /*8fb0*/  ISETP.GE.U32.AND P1, PT, R18, UR4, PT ;  /* 0x0000000412007c0c */ /* 0x000fe2000bf26070 */
[----:B------:R-:W-:-:S05]  /*8fc0*/  IMAD.X R17, R17, 0x1, R23, P4 ;  /* 0x0000000111117824 */ /* 0x000fca00020e0617 */
[----:B------:R-:W-:-:S13]  /*8fd0*/  ISETP.GE.U32.AND.EX P1, PT, R17, UR5, PT, P1 ;  /* 0x0000000511007c0c */ /* 0x000fda000bf26110 */
[----:B------:R-:W-:Y:S05]  /*8fe0*/  @P1 BRA `(.L_x_305) ;  /* 0x00000004005c1947 */ /* 0x000fea0003800000 */
[----:B------:R-:W0:Y:S01]  /*8ff0*/  S2R R11, SR_CTAID.X ;  /* 0x00000000000b7919 */ /* 0x000e220000002500 */
[----:B------:R-:W-:Y:S01]  /*9000*/  ULDC.64 UR4, c[0x0][0x628] ;  /* 0x00018a0000047ab9 */ /* 0x000fe20000000a00 */
[----:B------:R-:W1:Y:S01]  /*9010*/  LDC R12, c[0x0][0x144] ;  /* 0x00005100ff0c7b82 */ /* 0x000e620000000800 */
[----:B------:R-:W-:Y:S01]  /*9020*/  ISETP.NE.U32.AND P1, PT, RZ, UR4, PT ;  /* 0x00000004ff007c0c */ /* 0x000fe2000bf25070 */
[----:B------:R-:W2:Y:S01]  /*9030*/  S2R R9, SR_CTAID.Y ;  /* 0x0000000000097919 */ /* 0x000ea20000002600 */
[----:B------:R-:W-:Y:S01]  /*9040*/  ULDC UR6, c[0x0][0x150] ;  /* 0x0000540000067ab9 */ /* 0x000fe20000000800 */
[----:B------:R-:W-:Y:S01]  /*9050*/  ULDC UR7, c[0x0][0x630] ;  /* 0x00018c0000077ab9 */ /* 0x000fe20000000800 */
[----:B------:R-:W-:Y:S01]  /*9060*/  ISETP.NE.AND.EX P1, PT, RZ, UR5, PT, P1 ;  /* 0x00000005ff007c0c */ /* 0x000fe2000bf25310 */
[----:B------:R-:W-:Y:S01]  /*9070*/  IMAD.MOV.U32 R2, RZ, RZ, R18 ;  /* 0x000000ffff027224 */ /* 0x000fe200078e0012 */
[----:B0-----:R-:W-:-:S05]  /*9080*/  I2FP.F32.U32 R3, R11 ;  /* 0x0000000b00037245 */ /* 0x001fca0000201000 */
[----:B------:R-:W-:Y:S01]  /*9090*/  FMUL R14, R3, UR6 ;  /* 0x00000006030e7c20 */ /* 0x000fe20008400000 */
[----:B------:R-:W-:-:S05]  /*90a0*/  IMAD.MOV.U32 R3, RZ, RZ, R17 ;  /* 0x000000ffff037224 */ /* 0x000fca00078e0011 */
[----:B--2---:R-:W-:Y:S05]  /*90b0*/  @!P1 BRA `(.L_x_306) ;  /* 0x0000000000289947 */ /* 0x004fea0003800000 */
[----:B------:R-:W-:Y:S02]  /*90c0*/  ULDC UR6, c[0x0][0x634] ;  /* 0x00018d0000067ab9 */ /* 0x000fe40000000800 */
[----:B------:R-:W-:-:S05]  /*90d0*/  IADD3 R3, P1, R18, UR6, RZ ;  /* 0x0000000612037c10 */ /* 0x000fca000ff3e0ff */
[----:B------:R-:W-:-:S04]  /*90e0*/  IMAD.X R13, RZ, RZ, R17, P1 ;  /* 0x000000ffff0d7224 */ /* 0x000fc800008e0611 */
[----:B------:R-:W-:-:S04]  /*90f0*/  IMAD.WIDE.U32 R4, R13, UR4, RZ ;  /* 0x000000040d047c25 */ /* 0x000fc8000f8e00ff */
[----:B------:R-:W-:-:S04]  /*9100*/  IMAD.WIDE.U32 R4, P1, R3, UR5, R4 ;  /* 0x0000000503047c25 */ /* 0x000fc8000f820004 */
[----:B------:R-:W-:-:S04]  /*9110*/  IMAD.WIDE.U32 R2, R3, UR4, RZ ;  /* 0x0000000403027c25 */ /* 0x000fc8000f8e00ff */
[----:B------:R-:W-:Y:S01]  /*9120*/  IMAD.MOV.U32 R2, RZ, RZ, R5 ;  /* 0x000000ffff027224 */ /* 0x000fe200078e0005 */
[----:B------:R-:W-:Y:S01]  /*9130*/  IADD3 RZ, P3, R3, R4, RZ ;  /* 0x0000000403ff7210 */ /* 0x000fe20007f7e0ff */
[----:B------:R-:W-:-:S04]  /*9140*/  IMAD.X R3, RZ, RZ, RZ, P1 ;  /* 0x000000ffff037224 */ /* 0x000fc800008e06ff */
[----:B------:R-:W-:-:S08]  /*9150*/  IMAD.WIDE.U32.X R2, R13, UR5, R2, P3 ;  /* 0x000000050d027c25 */ /* 0x000fd000098e0402 */
.L_x_306:
[--C-:B------:R-:W-:Y:S01]  /*9160*/  SHF.R.U64 R10, R2, UR7, R3.reuse ;  /* 0x00000007020a7c19 */ /* 0x100fe20008001203 */
[----:B------:R-:W0:Y:S01]  /*9170*/  F2I.U32.TRUNC.NTZ R14, R14 ;  /* 0x0000000e000e7305 */ /* 0x000e22000020f000 */
[----:B------:R-:W-:Y:S01]  /*9180*/  SHF.R.U32.HI R2, RZ, UR7, R3 ;  /* 0x00000007ff027c19 */ /* 0x000fe20008011603 */
[----:B------:R-:W-:Y:S01]  /*9190*/  ULDC.64 UR4, c[0x0][0x620] ;  /* 0x0001880000047ab9 */ /* 0x000fe20000000a00 */
[----:B------:R-:W-:Y:S01]  /*91a0*/  IADD3 R5, P1, RZ, -R10, RZ ;  /* 0x8000000aff057210 */ /* 0x000fe20007f3e0ff */
[----:B------:R-:W-:Y:S01]  /*91b0*/  IMAD.MOV.U32 R3, RZ, RZ, R17 ;  /* 0x000000ffff037224 */ /* 0x000fe200078e0011 */
[----:B------:R-:W-:-:S03]  /*91c0*/  ULDC.64 UR6, c[0x0][0x640] ;  /* 0x0001900000067ab9 */ /* 0x000fc60000000a00 */
[----:B------:R-:W-:Y:S01]  /*91d0*/  IMAD.X R2, RZ, RZ, ~R2, P1 ;  /* 0x000000ffff027224 */ /* 0x000fe200008e0e02 */
[----:B------:R-:W-:-:S03]  /*91e0*/  ISETP.NE.U32.AND P1, PT, RZ, UR6, PT ;  /* 0x00000006ff007c0c */ /* 0x000fc6000bf25070 */
[----:B------:R-:W-:Y:S01]  /*91f0*/  IMAD R4, R2, UR4, RZ ;  /* 0x0000000402047c24 */ /* 0x000fe2000f8e02ff */
[----:B------:R-:W-:Y:S01]  /*9200*/  ISETP.NE.AND.EX P1, PT, RZ, UR7, PT, P1 ;  /* 0x00000007ff007c0c */ /* 0x000fe2000bf25310 */
[----:B------:R-:W-:-:S04]  /*9210*/  IMAD.MOV.U32 R2, RZ, RZ, R18 ;  /* 0x000000ffff027224 */ /* 0x000fc800078e0012 */
[----:B------:R-:W-:Y:S01]  /*9220*/  IMAD.WIDE.U32 R2, R5, UR4, R2 ;  /* 0x0000000405027c25 */ /* 0x000fe2000f8e0002 */
[----:B------:R-:W-:-:S03]  /*9230*/  ULDC UR4, c[0x0][0x618] ;  /* 0x0001860000047ab9 */ /* 0x000fc60000000800 */
[----:B------:R-:W-:Y:S01]  /*9240*/  IMAD R5, R5, UR5, R4 ;  /* 0x0000000505057c24 */ /* 0x000fe2000f8e0204 */
[----:B------:R-:W-:Y:S01]  /*9250*/  ULDC UR5, c[0x0][0x154] ;  /* 0x0000550000057ab9 */ /* 0x000fe20000000800 */
[----:B0-----:R-:W-:Y:S02]  /*9260*/  IMAD.MOV R4, RZ, RZ, -R14 ;  /* 0x000000ffff047224 */ /* 0x001fe400078e0a0e */
[----:B------:R-:W0:Y:S01]  /*9270*/  LDC R14, c[0x0][0x148] ;  /* 0x00005200ff0e7b82 */ /* 0x000e220000000800 */
[----:B------:R-:W-:Y:S02]  /*9280*/  IMAD.IADD R3, R3, 0x1, R5 ;  /* 0x0000000103037824 */ /* 0x000fe400078e0205 */
[----:B-1----:R-:W-:Y:S01]  /*9290*/  IMAD R11, R12, R4, R11 ;  /* 0x000000040c0b7224 */ /* 0x002fe200078e020b */
[----:B------:R-:W-:Y:S02]  /*92a0*/  I2FP.F32.U32 R4, R9 ;  /* 0x0000000900047245 */ /* 0x000fe40000201000 */
[----:B------:R-:W-:-:S02]  /*92b0*/  SHF.R.U64 R12, R2, UR4, R3 ;  /* 0x00000004020c7c19 */ /* 0x000fc40008001203 */
[----:B------:R-:W-:Y:S01]  /*92c0*/  SHF.R.U32.HI R3, RZ, UR4, R3 ;  /* 0x00000004ff037c19 */ /* 0x000fe20008011603 */
[----:B------:R-:W-:Y:S01]  /*92d0*/  FMUL R4, R4, UR5 ;  /* 0x0000000504047c20 */ /* 0x000fe20008400000 */
[----:B------:R-:W-:Y:S02]  /*92e0*/  ULDC UR4, c[0x0][0x608] ;  /* 0x0001820000047ab9 */ /* 0x000fe40000000800 */
[--C-:B------:R-:W-:Y:S01]  /*92f0*/  SHF.R.U64 R15, R12, UR4, R3.reuse ;  /* 0x000000040c0f7c19 */ /* 0x100fe20008001203 */
[----:B------:R1:W2:Y:S01]  /*9300*/  F2I.U32.TRUNC.NTZ R20, R4 ;  /* 0x0000000400147305 */ /* 0x0002a2000020f000 */
[----:B------:R-:W-:Y:S01]  /*9310*/  SHF.R.U32.HI R2, RZ, UR4, R3 ;  /* 0x00000004ff027c19 */ /* 0x000fe20008011603 */
[----:B------:R-:W-:-:S03]  /*9320*/  ULDC UR4, c[0x0][0x658] ;  /* 0x0001960000047ab9 */ /* 0x000fc60000000800 */
[--C-:B------:R-:W-:Y:S02]  /*9330*/  SHF.R.U64 R13, R15, UR4, R2.reuse ;  /* 0x000000040f0d7c19 */ /* 0x100fe40008001202 */
[----:B------:R-:W-:-:S03]  /*9340*/  SHF.R.U32.HI R19, RZ, UR4, R2 ;  /* 0x00000004ff137c19 */ /* 0x000fc60008011602 */
[----:B------:R-:W-:Y:S02]  /*9350*/  IMAD.MOV.U32 R2, RZ, RZ, R13 ;  /* 0x000000ffff027224 */ /* 0x000fe400078e000d */
[----:B------:R-:W-:Y:S01]  /*9360*/  IMAD.MOV.U32 R3, RZ, RZ, R19 ;  /* 0x000000ffff037224 */ /* 0x000fe200078e0013 */
[----:B-1----:R-:W-:Y:S06]  /*9370*/  @!P1 BRA `(.L_x_307) ;  /* 0x0000000000289947 */ /* 0x002fec0003800000 */
        /* <DEDUP_REMOVED lines=10> */
.L_x_307:
[----:B------:R-:W1:Y:S01]  /*9420*/  LDC R4, c[0x0][0x65c] ;  /* 0x00019700ff047b82 */ /* 0x000e620000000800 */
[----:B------:R-:W-:Y:S01]  /*9430*/  ULDC UR4, c[0x0][0x648] ;  /* 0x0001920000047ab9 */ /* 0x000fe20000000800 */
[----:B------:R-:W-:Y:S01]  /*9440*/  LOP3.LUT R15, R15, UR16, RZ, 0xc0, !PT ;  /* 0x000000100f0f7c12 */ /* 0x000fe2000f8ec0ff */
[----:B--2---:R-:W-:Y:S01]  /*9450*/  IMAD.MOV R20, RZ, RZ, -R20 ;  /* 0x000000ffff147224 */ /* 0x004fe200078e0a14 */
[----:B------:R-:W-:Y:S01]  /*9460*/  SHF.R.U64 R2, R2, UR4, R3 ;  /* 0x0000000402027c19 */ /* 0x000fe20008001203 */
[----:B------:R-:W-:Y:S01]  /*9470*/  ULDC UR4, c[0x0][0x638] ;  /* 0x00018e0000047ab9 */ /* 0x000fe20000000800 */
[----:B------:R-:W-:Y:S01]  /*9480*/  LOP3.LUT R12, R12, UR15, RZ, 0xc0, !PT ;  /* 0x0000000f0c0c7c12 */ /* 0x000fe2000f8ec0ff */
[----:B------:R-:W-:Y:S01]  /*9490*/  ULDC UR5, c[0x0][0x610] ;  /* 0x0001840000057ab9 */ /* 0x000fe20000000800 */
[----:B------:R-:W-:Y:S01]  /*94a0*/  IMAD.MOV.U32 R3, RZ, RZ, 0x1 ;  /* 0x00000001ff037424 */ /* 0x000fe200078e00ff */
[----:B-1----:R-:W-:Y:S01]  /*94b0*/  ISETP.NE.AND P1, PT, R4, 0x1, PT ;  /* 0x000000010400780c */ /* 0x002fe20003f25270 */
[----:B------:R-:W-:-:S02]  /*94c0*/  IMAD.MOV R4, RZ, RZ, -R2 ;  /* 0x000000ffff047224 */ /* 0x000fc400078e0a02 */
[----:B------:R-:W-:Y:S02]  /*94d0*/  IMAD R2, R2, UR17, R15 ;  /* 0x0000001102027c24 */ /* 0x000fe4000f8e020f */
[----:B------:R-:W-:Y:S01]  /*94e0*/  IMAD R13, R4, UR4, R13 ;  /* 0x00000004040d7c24 */ /* 0x000fe2000f8e020d */
[----:B------:R-:W-:-:S07]  /*94f0*/  ULDC UR4, c[0x0][0x600] ;  /* 0x0001800000047ab9 */ /* 0x000fce0000000800 */
[----:B0-----:R-:W-:-:S04]  /*9500*/  @P1 IMAD R11, R14, R20, R9 ;  /* 0x000000140e0b1224 */ /* 0x001fc800078e0209 */
[----:B------:R-:W-:Y:S02]  /*9510*/  IMAD R11, R2, UR5, R11 ;  /* 0x00000005020b7c24 */ /* 0x000fe4000f8e020b */
[----:B------:R-:W-:-:S05]  /*9520*/  IMAD R2, R13, UR4, R12 ;  /* 0x000000040d027c24 */ /* 0x000fca000f8e020c */
[----:B------:R-:W-:Y:S02]  /*9530*/  SEL R22, R2, R11, !P1 ;  /* 0x0000000b02167207 */ /* 0x000fe40004800000 */
[----:B------:R-:W-:Y:S01]  /*9540*/  SEL R19, R11, R2, !P1 ;  /* 0x000000020b137207 */ /* 0x000fe20004800000 */
[----:B------:R-:W-:-:S07]  /*9550*/  IMAD.MOV.U32 R2, RZ, RZ, R10 ;  /* 0x000000ffff027224 */ /* 0x000fce00078e000a */
.L_x_305:
[----:B------:R-:W-:Y:S05]  /*9560*/  BSYNC B1 ;  /* 0x0000000000017941 */ /* 0x000fea0003800000 */
.L_x_304:
[----:B------:R-:W-:-:S13]  /*9570*/  LOP3.LUT P1, RZ, R3, 0xff, RZ, 0xc0, !PT ;  /* 0x000000ff03ff7812 */ /* 0x000fda000782c0ff */
[----:B------:R-:W-:Y:S05]  /*9580*/  @P1 BRA `(.L_x_308) ;  /* 0xfffffff400301947 */ /* 0x000fea000383ffff */
[----:B------:R-:W-:Y:S05]  /*9590*/  BSYNC B0 ;  /* 0x0000000000007941 */ /* 0x000fea0003800000 */
.L_x_296:
[----:B------:R-:W-:-:S03]  /*95a0*/  UMOV UR4, 0xffffffff ;  /* 0xffffffff00047882 */ /* 0x000fc60000000000 */
[----:B------:R-:W-:Y:S05]  /*95b0*/  BRA.DIV UR4, `(.L_x_309) ;  /* 0x0000000a043c7947 */ /* 0x000fea000b800000 */
[----:B------:R-:W-:-:S13]  /*95c0*/  ELECT P6, URZ, PT ;  /* 0x00000000003f782f */ /* 0x000fda00038c0000 */
.L_x_332:
[----:B------:R-:W-:Y:S04]  /*95d0*/  BSSY B0, `(.L_x_310) ;  /* 0x000006a000007945 */ /* 0x000fe80003800000 */
[----:B------:R-:W-:Y:S05]  /*95e0*/  @!P6 BRA `(.L_x_311) ;  /* 0x0000000400a0e947 */ /* 0x000fea0003800000 */
[----:B------:R-:W-:-:S04]  /*95f0*/  LOP3.LUT R16, R16, 0x2, RZ, 0xfc, !PT ;  /* 0x0000000210107812 */ /* 0x000fc800078efcff */
[----:B------:R-:W-:-:S13]  /*9600*/  ISETP.NE.AND P0, PT, R16, 0x3, PT ;  /* 0x000000031000780c */ /* 0x000fda0003f05270 */
[----:B------:R-:W-:Y:S05]  /*9610*/  @!P0 BRA `(.L_x_312) ;  /* 0x0000000000048947 */ /* 0x000fea0003800000 */
[----:B------:R-:W-:Y:S01]  /*9620*/  BPT.TRAP 0x1 ;  /* 0x000000040000795c */ /* 0x000fe20000300000 */
.L_x_312:
[----:B------:R-:W0:Y:S01]  /*9630*/  S2R R3, SR_CgaCtaId ;  /* 0x0000000000037919 */ /* 0x000e220000008800 */
[----:B------:R-:W-:Y:S02]  /*9640*/  MOV R2, 0x400 ;  /* 0x0000040000027802 */ /* 0x000fe40000000f00 */
[----:B------:R-:W-:Y:S02]  /*9650*/  SHF.L.U32 R4, R0, 0x1f, RZ ;  /* 0x0000001f00047819 */ /* 0x000fe400000006ff */
[----:B0-----:R-:W-:-:S05]  /*9660*/  LEA R2, R3, R2, 0x18 ;  /* 0x0000000203027211 */ /* 0x001fca00078ec0ff */
[----:B------:R-:W-:-:S04]  /*9670*/  VIADD R2, R2, 0x58 ;  /* 0x0000005802027836 */ /* 0x000fc80000000000 */
[C---:B------:R-:W-:Y:S02]  /*9680*/  IMAD R9, R7.reuse, 0x8, R2 ;  /* 0x0000000807097824 */ /* 0x040fe400078e0202 */
[----:B------:R-:W-:Y:S02]  /*9690*/  VIADD R7, R7, 0x1 ;  /* 0x0000000107077836 */ /* 0x000fe40000000000 */
[----:B------:R-:W0:Y:S03]  /*96a0*/  SYNCS.PHASECHK.TRANS64.TRYWAIT P0, [R9+URZ], R4 ;  /* 0x00000004090075a7 */ /* 0x000e26000800017f */
[----:B------:R-:W-:-:S04]  /*96b0*/  ISETP.NE.AND P1, PT, R7, 0xb, PT ;  /* 0x0000000b0700780c */ /* 0x000fc80003f25270 */
[----:B------:R-:W-:Y:S02]  /*96c0*/  SEL R3, RZ, 0x1, P1 ;  /* 0x00000001ff037807 */ /* 0x000fe40000800000 */
[----:B------:R-:W-:Y:S02]  /*96d0*/  SEL R7, R7, RZ, P1 ;  /* 0x000000ff07077207 */ /* 0x000fe40000800000 */
[----:B------:R-:W-:-:S03]  /*96e0*/  LOP3.LUT R6, R0, R3, RZ, 0x3c, !PT ;  /* 0x0000000300067212 */ /* 0x000fc600078e3cff */
[----:B------:R-:W-:Y:S01]  /*96f0*/  IMAD R8, R7, 0x8, R2 ;  /* 0x0000000807087824 */ /* 0x000fe200078e0202 */
[----:B------:R-:W-:Y:S01]  /*9700*/  SHF.L.U32 R5, R6, 0x1f, RZ ;  /* 0x0000001f06057819 */ /* 0x000fe200000006ff */
[----:B0-----:R-:W-:Y:S06]  /*9710*/  @!P0 BRA `(.L_x_313) ;  /* 0x0000000800048947 */ /* 0x001fec0003800000 */
.L_x_333:
[----:B------:R-:W1:Y:S01]  /*9720*/  SYNCS.PHASECHK.TRANS64.TRYWAIT P0, [R8+URZ], R5 ;  /* 0x00000005080075a7 */ /* 0x000e62000800017f */
[----:B------:R-:W-:-:S05]  /*9730*/  VIADD R0, R7, 0x1 ;  /* 0x0000000107007836 */ /* 0x000fca0000000000 */
[----:B------:R-:W-:-:S04]  /*9740*/  ISETP.NE.AND P1, PT, R0, 0xb, PT ;  /* 0x0000000b0000780c */ /* 0x000fc80003f25270 */
[----:B------:R-:W-:Y:S02]  /*9750*/  SEL R3, RZ, 0x1, P1 ;  /* 0x00000001ff037807 */ /* 0x000fe40000800000 */
[----:B------:R-:W-:Y:S02]  /*9760*/  SEL R7, R0, RZ, P1 ;  /* 0x000000ff00077207 */ /* 0x000fe40000800000 */
[----:B------:R-:W-:-:S03]  /*9770*/  LOP3.LUT R6, R6, R3, RZ, 0x3c, !PT ;  /* 0x0000000306067212 */ /* 0x000fc600078e3cff */
[----:B0-----:R-:W-:Y:S01]  /*9780*/  IMAD R9, R7, 0x8, R2 ;  /* 0x0000000807097824 */ /* 0x001fe200078e0202 */
[----:B------:R-:W-:Y:S01]  /*9790*/  SHF.L.U32 R4, R6, 0x1f, RZ ;  /* 0x0000001f06047819 */ /* 0x000fe200000006ff */
[----:B-1----:R-:W-:Y:S06]  /*97a0*/  @!P0 BRA `(.L_x_314) ;  /* 0x0000000400f48947 */ /* 0x002fec0003800000 */
.L_x_334:
        /* <DEDUP_REMOVED lines=9> */
.L_x_335:
        /* <DEDUP_REMOVED lines=9> */
.L_x_336:
        /* <DEDUP_REMOVED lines=9> */
.L_x_337:
        /* <DEDUP_REMOVED lines=9> */
.L_x_338:
        /* <DEDUP_REMOVED lines=9> */
.L_x_339:
        /* <DEDUP_REMOVED lines=9> */
.L_x_340:
[----:B------:R-:W1:Y:S01]  /*9b10*/  SYNCS.PHASECHK.TRANS64.TRYWAIT P0, [R9+URZ], R4 ;  /* 0x00000004090075a7 */ /* 0x000e62000800017f */
[----:B------:R-:W-:-:S05]  /*9b20*/  VIADD R0, R7, 0x1 ;  /* 0x0000000107007836 */ /* 0x000fca0000000000 */
[----:B------:R-:W-:-:S04]  /*9b30*/  ISETP.NE.AND P1, PT, R0, 0xb, PT ;  /* 0x0000000b0000780c */ /* 0x000fc80003f25270 */
[----:B------:R-:W-:Y:S02]  /*9b40*/  SEL R3, RZ, 0x1, P1 ;  /* 0x00000001ff037807 */ /* 0x000fe40000800000 */
[----:B------:R-:W-:Y:S02]  /*9b50*/  SEL R7, R0, RZ, P1 ;  /* 0x000000ff00077207 */ /* 0x000fe40000800000 */
[----:B------:R-:W-:-:S03]  /*9b60*/  LOP3.LUT R11, R6, R3, RZ, 0x3c, !PT ;  /* 0x00000003060b7212 */ /* 0x000fc600078e3cff */
[----:B------:R-:W-:Y:S01]  /*9b70*/  IMAD R6, R7, 0x8, R2 ;  /* 0x0000000807067824 */ /* 0x000fe200078e0202 */
[----:B0-----:R-:W-:Y:S01]  /*9b80*/  SHF.L.U32 R5, R11, 0x1f, RZ ;  /* 0x0000001f0b057819 */ /* 0x001fe200000006ff */
[----:B-1----:R-:W-:Y:S06]  /*9b90*/  @!P0 BRA `(.L_x_321) ;  /* 0x0000000400848947 */ /* 0x002fec0003800000 */
.L_x_341:
[----:B------:R-:W1:Y:S01]  /*9ba0*/  SYNCS.PHASECHK.TRANS64.TRYWAIT P0, [R6+URZ], R5 ;  /* 0x00000005060075a7 */ /* 0x000e62000800017f */
[----:B------:R-:W-:-:S05]  /*9bb0*/  VIADD R0, R7, 0x1 ;  /* 0x0000000107007836 */ /* 0x000fca0000000000 */
[----:B------:R-:W-:-:S04]  /*9bc0*/  ISETP.NE.AND P1, PT, R0, 0xb, PT ;  /* 0x0000000b0000780c */ /* 0x000fc80003f25270 */
[----:B0-----:R-:W-:Y:S02]  /*9bd0*/  SEL R4, RZ, 0x1, P1 ;  /* 0x00000001ff047807 */ /* 0x001fe40000800000 */
[----:B------:R-:W-:Y:S02]  /*9be0*/  SEL R3, R0, RZ, P1 ;  /* 0x000000ff00037207 */ /* 0x000fe40000800000 */
[----:B------:R-:W-:Y:S01]  /*9bf0*/  LOP3.LUT R0, R11, R4, RZ, 0x3c, !PT ;  /* 0x000000040b007212 */ /* 0x000fe200078e3cff */
[----:B-1----:R-:W-:Y:S06]  /*9c00*/  @!P0 BRA `(.L_x_322) ;  /* 0x00000004007c8947 */ /* 0x002fec0003800000 */
.L_x_342:
[----:B------:R-:W-:Y:S01]  /*9c10*/  IMAD R3, R3, 0x8, R2 ;  /* 0x0000000803037824 */ /* 0x000fe200078e0202 */
[----:B------:R-:W-:-:S07]  /*9c20*/  SHF.L.U32 R0, R0, 0x1f, RZ ;  /* 0x0000001f00007819 */ /* 0x000fce00000006ff */
.L_x_323:
[----:B-1----:R1:W2:Y:S02]  /*9c30*/  SYNCS.PHASECHK.TRANS64.TRYWAIT P0, [R3+URZ], R0 ;  /* 0x00000000030075a7 */ /* 0x0022a4000800017f */
[----:B--2---:R-:W-:Y:S05]  /*9c40*/  @!P0 NANOSLEEP.SYNCS 0x989680 ;  /* 0x009896800000895d */ /* 0x004fea0003900000 */
[----:B------:R-:W2:Y:S02]  /*9c50*/  @!P0 SYNCS.PHASECHK.TRANS64 P0, [R3+URZ], R0 ;  /* 0x00000000030085a7 */ /* 0x000ea4000800007f */
[----:B--2---:R-:W-:Y:S05]  /*9c60*/  @!P0 BRA `(.L_x_323) ;  /* 0xfffffffc00f08947 */ /* 0x004fea000383ffff */
.L_x_311:
[----:B------:R-:W-:Y:S05]  /*9c70*/  BSYNC B0 ;  /* 0x0000000000007941 */ /* 0x000fea0003800000 */
.L_x_310:
[----:B------:R-:W-:Y:S05]  /*9c80*/  EXIT ;  /* 0x000000000000794d */ /* 0x000fea0003800000 */
.L_x_16:
[----:B-1----:R1:W2:Y:S02]  /*9c90*/  SYNCS.PHASECHK.TRANS64.TRYWAIT P0, [R157+URZ], R0 ;  /* 0x000000009d0075a7 */ /* 0x0022a4000800017f */
[----:B--2---:R-:W-:Y:S05]  /*9ca0*/  @!P0 NANOSLEEP.SYNCS 0x989680 ;  /* 0x009896800000895d */ /* 0x004fea0003900000 */
[----:B------:R-:W2:Y:S02]  /*9cb0*/  @!P0 SYNCS.PHASECHK.TRANS64 P0, [R157+URZ], R0 ;  /* 0x000000009d0085a7 */ /* 0x000ea4000800007f */
[----:B--2---:R-:W-:Y:S05]  /*9cc0*/  @!P0 BRA `(.L_x_16) ;  /* 0xfffffffc00f08947 */ /* 0x004fea000383ffff */
[----:B------:R-:W-:Y:S05]  /*9cd0*/  BRA `(.L_x_324) ;  /* 0xffffff7800287947 */ /* 0x000fea000383ffff */
.L_x_21:
[----:B--2---:R2:W3:Y:S02]  /*9ce0*/  SYNCS.PHASECHK.TRANS64.TRYWAIT P1, [R3+URZ], R0 ;  /* 0x00000000030075a7 */ /* 0x0044e4000802017f */
[----:B---3--:R-:W-:Y:S05]  /*9cf0*/  @!P1 NANOSLEEP.SYNCS 0x989680 ;  /* 0x009896800000995d */ /* 0x008fea0003900000 */
[----:B------:R-:W3:Y:S02]  /*9d00*/  @!P1 SYNCS.PHASECHK.TRANS64 P1, [R3+URZ], R0 ;  /* 0x00000000030095a7 */ /* 0x000ee4000802007f */
[----:B---3--:R-:W-:Y:S05]  /*9d10*/  @!P1 BRA `(.L_x_21) ;  /* 0xfffffffc00f09947 */ /* 0x008fea000383ffff */
[----:B------:R-:W-:Y:S05]  /*9d20*/  BRA `(.L_x_20) ;  /* 0xffffff7800987947 */ /* 0x000fea000383ffff */
.L_x_26:
[----:B--2---:R-:W-:-:S04]  /*9d30*/  IMAD.U32 R4, RZ, RZ, UR4 ;  /* 0x00000004ff047e24 */ /* 0x004fc8000f8e00ff */
[----:B------:R2:W3:Y:S03]  /*9d40*/  SYNCS.PHASECHK.TRANS64.TRYWAIT P1, [R4+URZ], R3 ;  /* 0x00000003040075a7 */ /* 0x0004e6000802017f */
[----:B---3--:R-:W-:Y:S05]  /*9d50*/  @!P1 NANOSLEEP.SYNCS 0x989680 ;  /* 0x009896800000995d */ /* 0x008fea0003900000 */
[----:B------:R-:W3:Y:S02]  /*9d60*/  @!P1 SYNCS.PHASECHK.TRANS64 P1, [R4+URZ], R3 ;  /* 0x00000003040095a7 */ /* 0x000ee4000802007f */
[----:B---3--:R-:W-:Y:S05]  /*9d70*/  @!P1 BRA `(.L_x_26) ;  /* 0xfffffffc00ec9947 */ /* 0x008fea000383ffff */
[----:B------:R-:W-:Y:S05]  /*9d80*/  BRA `(.L_x_25) ;  /* 0xffffff7c00287947 */ /* 0x000fea000383ffff */
.L_x_32:
[----:B-1----:R1:W2:Y:S02]  /*9d90*/  SYNCS.PHASECHK.TRANS64.TRYWAIT P0, [R157+URZ+0x10], R0 ;  /* 0x000010009d0075a7 */ /* 0x0022a4000800017f */
[----:B--2---:R-:W-:Y:S05]  /*9da0*/  @!P0 NANOSLEEP.SYNCS 0x989680 ;  /* 0x009896800000895d */ /* 0x004fea0003900000 */
[----:B------:R-:W2:Y:S02]  /*9db0*/  @!P0 SYNCS.PHASECHK.TRANS64 P0, [R157+URZ+0x10], R0 ;  /* 0x000010009d0085a7 */ /* 0x000ea4000800007f */
[----:B--2---:R-:W-:Y:S05]  /*9dc0*/  @!P0 BRA `(.L_x_32) ;  /* 0xfffffffc00f08947 */ /* 0x004fea000383ffff */
[----:B------:R-:W-:Y:S05]  /*9dd0*/  BRA `(.L_x_325) ;  /* 0xffffff8000207947 */ /* 0x000fea000383ffff */
.L_x_297:
[----:B------:R-:W-:Y:S01]  /*9de0*/  BSSY B1, `(.L_x_326) ;  /* 0x0000006000017945 */ /* 0x000fe20003800000 */
[----:B------:R-:W-:-:S07]  /*9df0*/  IMAD.MOV.U32 R15, RZ, RZ, -0x1 ;  /* 0xffffffffff0f7424 */ /* 0x000fce00078e00ff */
[----:B-----5:R-:W-:Y:S05]  /*9e00*/  WARPSYNC.COLLECTIVE R15, `(.L_x_327) ;  /* 0x000000000f0c7348 */ /* 0x020fea0003c00000 */
[----:B------:R-:W-:Y:S02]  /*9e10*/  ELECT P6, UR62, PT ;  /* 0x00000000003e782f */ /* 0x000fe400038c0000 */
[----:B------:R-:W-:Y:S01]  /*9e20*/  MOV R14, UR62 ;  /* 0x0000003e000e7c02 */ /* 0x000fe20008000f00 */
[----:B-----5:R-:W-:Y:S10]  /*9e30*/  ENDCOLLECTIVE ;  /* 0x000000000000791b */ /* 0x020ff40003800000 */
.L_x_327:
[----:B------:R-:W-:Y:S05]  /*9e40*/  BSYNC B1 ;  /* 0x0000000000017941 */ /* 0x000fea0003800000 */
.L_x_326:
[----:B------:R-:W-:Y:S05]  /*9e50*/  BRA `(.L_x_328) ;  /* 0xffffffec00087947 */ /* 0x000fea000383ffff */
.L_x_300:
[----:B0-----:R0:W1:Y:S02]  /*9e60*/  SYNCS.PHASECHK.TRANS64.TRYWAIT P1, [R10+URZ+0x58], R5 ;  /* 0x000058050a0075a7 */ /* 0x001064000802017f */
[----:B-1----:R-:W-:Y:S05]  /*9e70*/  @!P1 NANOSLEEP.SYNCS 0x989680 ;  /* 0x009896800000995d */ /* 0x002fea0003900000 */
[----:B------:R-:W1:Y:S02]  /*9e80*/  @!P1 SYNCS.PHASECHK.TRANS64 P1, [R10+URZ+0x58], R5 ;  /* 0x000058050a0095a7 */ /* 0x000e64000802007f */
[----:B-1----:R-:W-:Y:S05]  /*9e90*/  @!P1 BRA `(.L_x_300) ;  /* 0xfffffffc00f09947 */ /* 0x002fea000383ffff */
[----:B------:R-:W-:Y:S05]  /*9ea0*/  BRA `(.L_x_329) ;  /* 0xffffffec003c7947 */ /* 0x000fea000383ffff */
.L_x_309:
[----:B------:R-:W-:Y:S01]  /*9eb0*/  BSSY B0, `(.L_x_330) ;  /* 0x0000006000007945 */ /* 0x000fe20003800000 */
[----:B------:R-:W-:-:S07]  /*9ec0*/  IMAD.MOV.U32 R15, RZ, RZ, -0x1 ;  /* 0xffffffffff0f7424 */ /* 0x000fce00078e00ff */
[----:B-----5:R-:W-:Y:S05]  /*9ed0*/  WARPSYNC.COLLECTIVE R15, `(.L_x_331) ;  /* 0x000000000f0c7348 */ /* 0x020fea0003c00000 */
[----:B------:R-:W-:Y:S02]  /*9ee0*/  ELECT P6, UR62, PT ;  /* 0x00000000003e782f */ /* 0x000fe400038c0000 */
[----:B------:R-:W-:Y:S01]  /*9ef0*/  MOV R14, UR62 ;  /* 0x0000003e000e7c02 */ /* 0x000fe20008000f00 */
[----:B-----5:R-:W-:Y:S10]  /*9f00*/  ENDCOLLECTIVE ;  /* 0x000000000000791b */ /* 0x020ff40003800000 */
.L_x_331:
[----:B------:R-:W-:Y:S05]  /*9f10*/  BSYNC B0 ;  /* 0x0000000000007941 */ /* 0x000fea0003800000 */
.L_x_330:
[----:B------:R-:W-:Y:S05]  /*9f20*/  BRA `(.L_x_332) ;  /* 0xfffffff400a87947 */ /* 0x000fea000383ffff */
.L_x_313:
[----:B0-----:R0:W1:Y:S02]  /*9f30*/  SYNCS.PHASECHK.TRANS64.TRYWAIT P0, [R9+URZ], R4 ;  /* 0x00000004090075a7 */ /* 0x001064000800017f */
[----:B-1----:R-:W-:Y:S05]  /*9f40*/  @!P0 NANOSLEEP.SYNCS 0x989680 ;  /* 0x009896800000895d */ /* 0x002fea0003900000 */
[----:B------:R-:W1:Y:S02]  /*9f50*/  @!P0 SYNCS.PHASECHK.TRANS64 P0, [R9+URZ], R4 ;  /* 0x00000004090085a7 */ /* 0x000e64000800007f */
[----:B-1----:R-:W-:Y:S05]  /*9f60*/  @!P0 BRA `(.L_x_313) ;  /* 0xfffffffc00f08947 */ /* 0x002fea000383ffff */
[----:B------:R-:W-:Y:S05]  /*9f70*/  BRA `(.L_x_333) ;  /* 0xfffffff400e87947 */ /* 0x000fea000383ffff */
.L_x_314:
[----:B0-----:R0:W1:Y:S02]  /*9f80*/  SYNCS.PHASECHK.TRANS64.TRYWAIT P0, [R8+URZ], R5 ;  /* 0x00000005080075a7 */ /* 0x001064000800017f */
[----:B-1----:R-:W-:Y:S05]  /*9f90*/  @!P0 NANOSLEEP.SYNCS 0x989680 ;  /* 0x009896800000895d */ /* 0x002fea0003900000 */
[----:B------:R-:W1:Y:S02]  /*9fa0*/  @!P0 SYNCS.PHASECHK.TRANS64 P0, [R8+URZ], R5 ;  /* 0x00000005080085a7 */ /* 0x000e64000800007f */
[----:B-1----:R-:W-:Y:S05]  /*9fb0*/  @!P0 BRA `(.L_x_314) ;  /* 0xfffffffc00f08947 */ /* 0x002fea000383ffff */
[----:B------:R-:W-:Y:S05]  /*9fc0*/  BRA `(.L_x_334) ;  /* 0xfffffff400f87947 */ /* 0x000fea000383ffff */
.L_x_315:
[----:B0-----:R0:W1:Y:S02]  /*9fd0*/  SYNCS.PHASECHK.TRANS64.TRYWAIT P0, [R9+URZ], R4 ;  /* 0x00000004090075a7 */ /* 0x001064000800017f */
[----:B-1----:R-:W-:Y:S05]  /*9fe0*/  @!P0 NANOSLEEP.SYNCS 0x989680 ;  /* 0x009896800000895d */ /* 0x002fea0003900000 */
[----:B------:R-:W1:Y:S02]  /*9ff0*/  @!P0 SYNCS.PHASECHK.TRANS64 P0, [R9+URZ], R4 ;  /* 0x00000004090085a7 */ /* 0x000e64000800007f */
[----:B-1----:R-:W-:Y:S05]  /*a000*/  @!P0 BRA `(.L_x_315) ;  /* 0xfffffffc00f08947 */ /* 0x002fea000383ffff */
[----:B------:R-:W-:Y:S05]  /*a010*/  BRA `(.L_x_335) ;  /* 0xfffffff800087947 */ /* 0x000fea000383ffff */
.L_x_316:
[----:B0-----:R0:W1:Y:S02]  /*a020*/  SYNCS.PHASECHK.TRANS64.TRYWAIT P0, [R8+URZ], R5 ;  /* 0x00000005080075a7 */ /* 0x001064000800017f */
[----:B-1----:R-:W-:Y:S05]  /*a030*/  @!P0 NANOSLEEP.SYNCS 0x989680 ;  /* 0x009896800000895d */ /* 0x002fea0003900000 */
[----:B------:R-:W1:Y:S02]  /*a040*/  @!P0 SYNCS.PHASECHK.TRANS64 P0, [R8+URZ], R5 ;  /* 0x00000005080085a7 */ /* 0x000e64000800007f */
[----:B-1----:R-:W-:Y:S05]  /*a050*/  @!P0 BRA `(.L_x_316) ;  /* 0xfffffffc00f08947 */ /* 0x002fea000383ffff */
[----:B------:R-:W-:Y:S05]  /*a060*/  BRA `(.L_x_336) ;  /* 0xfffffff800187947 */ /* 0x000fea000383ffff */
.L_x_317:
[----:B0-----:R0:W1:Y:S02]  /*a070*/  SYNCS.PHASECHK.TRANS64.TRYWAIT P0, [R9+URZ], R4 ;  /* 0x00000004090075a7 */ /* 0x001064000800017f */
[----:B-1----:R-:W-:Y:S05]  /*a080*/  @!P0 NANOSLEEP.SYNCS 0x989680 ;  /* 0x009896800000895d */ /* 0x002fea0003900000 */
[----:B------:R-:W1:Y:S02]  /*a090*/  @!P0 SYNCS.PHASECHK.TRANS64 P0, [R9+URZ], R4 ;  /* 0x00000004090085a7 */ /* 0x000e64000800007f */
[----:B-1----:R-:W-:Y:S05]  /*a0a0*/  @!P0 BRA `(.L_x_317) ;  /* 0xfffffffc00f08947 */ /* 0x002fea000383ffff */
[----:B------:R-:W-:Y:S05]  /*a0b0*/  BRA `(.L_x_337) ;  /* 0xfffffff800287947 */ /* 0x000fea000383ffff */
.L_x_318:
[----:B0-----:R0:W1:Y:S02]  /*a0c0*/  SYNCS.PHASECHK.TRANS64.TRYWAIT P0, [R8+URZ], R5 ;  /* 0x00000005080075a7 */ /* 0x001064000800017f */
[----:B-1----:R-:W-:Y:S05]  /*a0d0*/  @!P0 NANOSLEEP.SYNCS 0x989680 ;  /* 0x009896800000895d */ /* 0x002fea0003900000 */
[----:B------:R-:W1:Y:S02]  /*a0e0*/  @!P0 SYNCS.PHASECHK.TRANS64 P0, [R8+URZ], R5 ;  /* 0x00000005080085a7 */ /* 0x000e64000800007f */
[----:B-1----:R-:W-:Y:S05]  /*a0f0*/  @!P0 BRA `(.L_x_318) ;  /* 0xfffffffc00f08947 */ /* 0x002fea000383ffff */
[----:B------:R-:W-:Y:S05]  /*a100*/  BRA `(.L_x_338) ;  /* 0xfffffff800387947 */ /* 0x000fea000383ffff */
.L_x_319:
[----:B0-----:R0:W1:Y:S02]  /*a110*/  SYNCS.PHASECHK.TRANS64.TRYWAIT P0, [R9+URZ], R4 ;  /* 0x00000004090075a7 */ /* 0x001064000800017f */
[----:B-1----:R-:W-:Y:S05]  /*a120*/  @!P0 NANOSLEEP.SYNCS 0x989680 ;  /* 0x009896800000895d */ /* 0x002fea0003900000 */
[----:B------:R-:W1:Y:S02]  /*a130*/  @!P0 SYNCS.PHASECHK.TRANS64 P0, [R9+URZ], R4 ;  /* 0x00000004090085a7 */ /* 0x000e64000800007f */
[----:B-1----:R-:W-:Y:S05]  /*a140*/  @!P0 BRA `(.L_x_319) ;  /* 0xfffffffc00f08947 */ /* 0x002fea000383ffff */
[----:B------:R-:W-:Y:S05]  /*a150*/  BRA `(.L_x_339) ;  /* 0xfffffff800487947 */ /* 0x000fea000383ffff */
.L_x_320:
[----:B0-----:R0:W1:Y:S02]  /*a160*/  SYNCS.PHASECHK.TRANS64.TRYWAIT P0, [R8+URZ], R5 ;  /* 0x00000005080075a7 */ /* 0x001064000800017f */
[----:B-1----:R-:W-:Y:S05]  /*a170*/  @!P0 NANOSLEEP.SYNCS 0x989680 ;  /* 0x009896800000895d */ /* 0x002fea0003900000 */
[----:B------:R-:W1:Y:S02]  /*a180*/  @!P0 SYNCS.PHASECHK.TRANS64 P0, [R8+URZ], R5 ;  /* 0x00000005080085a7 */ /* 0x000e64000800007f */
[----:B-1----:R-:W-:Y:S05]  /*a190*/  @!P0 BRA `(.L_x_320) ;  /* 0xfffffffc00f08947 */ /* 0x002fea000383ffff */
[----:B------:R-:W-:Y:S05]  /*a1a0*/  BRA `(.L_x_340) ;  /* 0xfffffff800587947 */ /* 0x000fea000383ffff */
.L_x_321:
[----:B0-----:R0:W1:Y:S02]  /*a1b0*/  SYNCS.PHASECHK.TRANS64.TRYWAIT P0, [R9+URZ], R4 ;  /* 0x00000004090075a7 */ /* 0x001064000800017f */
[----:B-1----:R-:W-:Y:S05]  /*a1c0*/  @!P0 NANOSLEEP.SYNCS 0x989680 ;  /* 0x009896800000895d */ /* 0x002fea0003900000 */
[----:B------:R-:W1:Y:S02]  /*a1d0*/  @!P0 SYNCS.PHASECHK.TRANS64 P0, [R9+URZ], R4 ;  /* 0x00000004090085a7 */ /* 0x000e64000800007f */
[----:B-1----:R-:W-:Y:S05]  /*a1e0*/  @!P0 BRA `(.L_x_321) ;  /* 0xfffffffc00f08947 */ /* 0x002fea000383ffff */
[----:B------:R-:W-:Y:S05]  /*a1f0*/  BRA `(.L_x_341) ;  /* 0xfffffff800687947 */ /* 0x000fea000383ffff */
.L_x_322:
[----:B0-----:R0:W1:Y:S02]  /*a200*/  SYNCS.PHASECHK.TRANS64.TRYWAIT P0, [R6+URZ], R5 ;  /* 0x00000005060075a7 */ /* 0x001064000800017f */
[----:B-1----:R-:W-:Y:S05]  /*a210*/  @!P0 NANOSLEEP.SYNCS 0x989680 ;  /* 0x009896800000895d */ /* 0x002fea0003900000 */
[----:B------:R-:W1:Y:S02]  /*a220*/  @!P0 SYNCS.PHASECHK.TRANS64 P0, [R6+URZ], R5 ;  /* 0x00000005060085a7 */ /* 0x000e64000800007f */
[----:B-1----:R-:W-:Y:S05]  /*a230*/  @!P0 BRA `(.L_x_322) ;  /* 0xfffffffc00f08947 */ /* 0x002fea000383ffff */
[----:B------:R-:W-:Y:S05]  /*a240*/  BRA `(.L_x_342) ;  /* 0xfffffff800707947 */ /* 0x000fea000383ffff */
.L_x_343:
[----:B------:R-:W-:-:S00]  /*a250*/  BRA `(.L_x_343) ;  /* 0xfffffffc00fc7947 */ /* 0x000fc0000383ffff */
[----:B------:R-:W-:-:S00]  /*a260*/  NOP ;  /* 0x0000000000007918 */ /* 0x000fc00000000000 */
        /* <DEDUP_REMOVED lines=9> */
.L_x_344:


//--------------------- .nv.global.init           --------------------------
	.section	.nv.global.init,"aw",@progbits
.nv.global.init:
	.type		$str$22,@object
	.size		$str$22,($str$23 - $str$22)
$str$22:
        /*0000*/ 	.byte	0x6b, 0x5f, 0x74, 0x69, 0x6c, 0x65, 0x5f, 0x63, 0x6f, 0x75, 0x6e, 0x74, 0x20, 0x3e, 0x3d, 0x20
        /*0010*/ 	.byte	0x31, 0x00
	.type		$str$23,@object
	.size		$str$23,(__unnamed_1 - $str$23)
$str$23:
        /*0012*/ 	.byte	0x2f, 0x74, 0x6d, 0x70, 0x2f, 0x63, 0x75, 0x74, 0x6c, 0x61, 0x73, 0x73, 0x5f, 0x73, 0x77, 0x65
        /*0022*/ 	.byte	0x65, 0x70, 0x5f, 0x73, 0x72, 0x63, 0x2f, 0x69, 0x6e, 0x63, 0x6c, 0x75, 0x64, 0x65, 0x2f, 0x63
        /*0032*/ 	.byte	0x75, 0x74, 0x6c, 0x61, 0x73, 0x73, 0x2f, 0x67, 0x65, 0x6d, 0x6d, 0x2f, 0x63, 0x6f, 0x6c, 0x6c
        /*0042*/ 	.byte	0x65, 0x63, 0x74, 0x69, 0x76, 0x65, 0x2f, 0x73, 0x6d, 0x39, 0x30, 0x5f, 0x6d, 0x6d, 0x61, 0x5f
        /*0052*/ 	.byte	0x74, 0x6d, 0x61, 0x5f, 0x67, 0x6d, 0x6d, 0x61, 0x5f, 0x73, 0x73, 0x5f, 0x77, 0x61, 0x72, 0x70
        /*0062*/ 	.byte	0x73, 0x70, 0x65, 0x63, 0x69, 0x61, 0x6c, 0x69, 0x7a, 0x65, 0x64, 0x2e, 0x68, 0x70, 0x70, 0x00
	.type		__unnamed_1,@object
	.size		__unnamed_1,(.L_0 - __unnamed_1)
__unnamed_1:
        /*0072*/ 	.byte	0x76, 0x6f, 0x69, 0x64, 0x20, 0x63, 0x75, 0x74, 0x6c, 0x61, 0x73, 0x73, 0x3a, 0x3a, 0x67, 0x65
        /* <DEDUP_REMOVED lines=171> */
        /*0b32*/ 	.byte	0x65, 0x3a, 0x3a, 0x69, 0x64, 0x65, 0x6e, 0x74, 0x69, 0x74, 0x79, 0x5d, 0x00
.L_0:


//--------------------- .nv.shared._ZN7cutlass13device_kernelINS_4gemm6kernel13GemmUniversalIN4cute5tupleIJiiiiEEENS1_10collective13CollectiveMmaINS1_34MainloopSm90TmaGmmaWarpSpecializedILi11ENS5_IJNS4_1CILi1EEESB_SB_EEENS1_32KernelTmaWarpSpecializedPingpongEEENS5_IJNSA_ILi64EEENSA_ILi256EEESF_EEEaNS5_IJlSB_lEEEaSI_NS4_8TiledMMAINS4_8MMA_AtomIJNS4_4SM904GMMA27MMA_64x256x32_S32S8S8_SS_TNEEEENS4_6LayoutISC_NS5_IJNSA_ILi0EEESQ_SQ_EEEEENS5_IJNS4_10UnderscoreEST_ST_EEEEENS4_13SM90_TMA_LOADENS4_14ComposedLayoutINS4_7SwizzleILi2ELi4ELi3EEENS4_18smem_ptr_flag_bitsILi8EEENSP_INS5_IJNSA_ILi8EEESF_EEENS5_IJSF_SB_EEEEEEEvNS4_8identityESW_S16_vS17_EENS_8epilogue10collective6detail29Sm90TmaWarpSpecializedAdapterINS1A_15DefaultEpilogueIaSI_SI_NS19_6thread17LinearCombinationIaLi1EiiLNS1E_9ScaleType4KindE0ELNS_15FloatRoundStyleE2EaEENS1_15EpilogueDefaultEEEEEvvEEEEvNT_6ParamsE --------------------------
	.section	.nv.shared._ZN7cutlass13device_kernelINS_4gemm6kernel13GemmUniversalIN4cute5tupleIJiiiiEEENS1_10collective13CollectiveMmaINS1_34MainloopSm90TmaGmmaWarpSpecializedILi11ENS5_IJNS4_1CILi1EEESB_SB_EEENS1_32KernelTmaWarpSpecializedPingpongEEENS5_IJNSA_ILi64EEENSA_ILi256EEESF_EEEaNS5_IJlSB_lEEEaSI_NS4_8TiledMMAINS4_8MMA_AtomIJNS4_4SM904GMMA27MMA_64x256x32_S32S8S8_SS_TNEEEENS4_6LayoutISC_NS5_IJNSA_ILi0EEESQ_SQ_EEEEENS5_IJNS4_10UnderscoreEST_ST_EEEEENS4_13SM90_TMA_LOADENS4_14ComposedLayoutINS4_7SwizzleILi2ELi4ELi3EEENS4_18smem_ptr_flag_bitsILi8EEENSP_INS5_IJNSA_ILi8EEESF_EEENS5_IJSF_SB_EEEEEEEvNS4_8identityESW_S16_vS17_EENS_8epilogue10collective6detail29Sm90TmaWarpSpecializedAdapterINS1A_15DefaultEpilogueIaSI_SI_NS19_6thread17LinearCombinationIaLi1EiiLNS1E_9ScaleType4KindE0ELNS_15FloatRoundStyleE2EaEENS1_15EpilogueDefaultEEEEEvvEEEEvNT_6ParamsE,"aw",@nobits
	.sectionflags	@""
	.align	16
	.zero		1024


//--------------------- .nv.shared.reserved.0     --------------------------
	.section	.nv.shared.reserved.0,"aw",@nobits
	.weak		__nv_reservedSMEM_offset_0_alias
	.size		__nv_reservedSMEM_offset_0_alias, 0, 0
	.other		__nv_reservedSMEM_offset_0_alias,@"STO_CUDA_RESERVED_SHARED STV_DEFAULT"
__nv_reservedSMEM_offset_0_alias:
	.zero		0


//--------------------- .nv.global                --------------------------
	.section	.nv.global,"aw",@nobits
.nv.global:
	.type		_ZN40_INTERNAL_99be63c4_4_k_cu_91a4d9ca_291444cute1_E,@object
	.size		_ZN40_INTERNAL_99be63c4_4_k_cu_91a4d9ca_291444cute1_E,(_ZN40_INTERNAL_99be63c4_4_k_cu_91a4d9ca_291444cuda3std3__45__cpo6cbeginE - _ZN40_INTERNAL_99be63c4_4_k_cu_91a4d9ca_291444cute1_E)
_ZN40_INTERNAL_99be63c4_4_k_cu_91a4d9ca_291444cute1_E:
	.zero		1
	.type		_ZN40_INTERNAL_99be63c4_4_k_cu_91a4d9ca_291444cuda3std3__45__cpo6cbeginE,@object
	.size		_ZN40_INTERNAL_99be63c4_4_k_cu_91a4d9ca_291444cuda3std3__45__cpo6cbeginE,(_ZN40_INTERNAL_99be63c4_4_k_cu_91a4d9ca_291444cuda3std3__48in_placeE - _ZN40_INTERNAL_99be63c4_4_k_cu_91a4d9ca_291444cuda3std3__45__cpo6cbeginE)
_ZN40_INTERNAL_99be63c4_4_k_cu_91a4d9ca_291444cuda3std3__45__cpo6cbeginE:
	.zero		1
	.type		_ZN40_INTERNAL_99be63c4_4_k_cu_91a4d9ca_291444cuda3std3__48in_placeE,@object
	.size		_ZN40_INTERNAL_99be63c4_4_k_cu_91a4d9ca_291444cuda3std3__48in_placeE,(_ZN40_INTERNAL_99be63c4_4_k_cu_91a4d9ca_291444cuda3std6ranges3__45__cpo9iter_moveE - _ZN40_INTERNAL_99be63c4_4_k_cu_91a4d9ca_291444cuda3std3__48in_placeE)
_ZN40_INTERNAL_99be63c4_4_k_cu_91a4d9ca_291444cuda3std3__48in_placeE:
	.zero		1
	.type		_ZN40_INTERNAL_99be63c4_4_k_cu_91a4d9ca_291444cuda3std6ranges3__45__cpo9iter_moveE,@object
	.size		_ZN40_INTERNAL_99be63c4_4_k_cu_91a4d9ca_291444cuda3std6ranges3__45__cpo9iter_moveE,(_ZN40_INTERNAL_99be63c4_4_k_cu_91a4d9ca_291444cuda3std3__45__cpo5beginE - _ZN40_INTERNAL_99be63c4_4_k_cu_91a4d9ca_291444cuda3std6ranges3__45__cpo9iter_moveE)
_ZN40_INTERNAL_99be63c4_4_k_cu_91a4d9ca_291444cuda3std6ranges3__45__cpo9iter_moveE:
	.zero		1
	.type		_ZN40_INTERNAL_99be63c4_4_k_cu_91a4d9ca_291444cuda3std3__45__cpo5beginE,@object
	.size		_ZN40_INTERNAL_99be63c4_4_k_cu_91a4d9ca_291444cuda3std3__45__cpo5beginE,(_ZN40_INTERNAL_99be63c4_4_k_cu_91a4d9ca_291444cuda3std3__442_GLOBAL__N__99be63c4_4_k_cu_91a4d9ca_291446ignoreE - _ZN40_INTERNAL_99be63c4_4_k_cu_91a4d9ca_291444cuda3std3__45__cpo5beginE)
_ZN40_INTERNAL_99be63c4_4_k_cu_91a4d9ca_291444cuda3std3__45__cpo5beginE:
	.zero		1
	.type		_ZN40_INTERNAL_99be63c4_4_k_cu_91a4d9ca_291444cuda3std3__442_GLOBAL__N__99be63c4_4_k_cu_91a4d9ca_291446ignoreE,@object
	.size		_ZN40_INTERNAL_99be63c4_4_k_cu_91a4d9ca_291444cuda3std3__442_GLOBAL__N__99be63c4_4_k_cu_91a4d9ca_291446ignoreE,(_ZN40_INTERNAL_99be63c4_4_k_cu_91a4d9ca_291444cute7productE - _ZN40_INTERNAL_99be63c4_4_k_cu_91a4d9ca_291444cuda3std3__442_GLOBAL__N__99be63c4_4_k_cu_91a4d9ca_291446ignoreE)
_ZN40_INTERNAL_99be63c4_4_k_cu_91a4d9ca_291444cuda3std3__442_GLOBAL__N__99be63c4_4_k_cu_91a4d9ca_291446ignoreE:
	.zero		1
	.type		_ZN40_INTERNAL_99be63c4_4_k_cu_91a4d9ca_291444cute7productE,@object
	.size		_ZN40_INTERNAL_99be63c4_4_k_cu_91a4d9ca_291444cute7productE,(_ZN40_INTERNAL_99be63c4_4_k_cu_91a4d9ca_291444cuda3std3__45__cpo3endE - _ZN40_INTERNAL_99be63c4_4_k_cu_91a4d9ca_291444cute7productE)
_ZN40_INTERNAL_99be63c4_4_k_cu_91a4d9ca_291444cute7productE:
	.zero		1
	.type		_ZN40_INTERNAL_99be63c4_4_k_cu_91a4d9ca_291444cuda3std3__45__cpo3endE,@object
	.size		_ZN40_INTERNAL_99be63c4_4_k_cu_91a4d9ca_291444cuda3std3__45__cpo3endE,(_ZN40_INTERNAL_99be63c4_4_k_cu_91a4d9ca_291444cuda3std3__419piecewise_constructE - _ZN40_INTERNAL_99be63c4_4_k_cu_91a4d9ca_291444cuda3std3__45__cpo3endE)
_ZN40_INTERNAL_99be63c4_4_k_cu_91a4d9ca_291444cuda3std3__45__cpo3endE:
	.zero		1
	.type		_ZN40_INTERNAL_99be63c4_4_k_cu_91a4d9ca_291444cuda3std3__419piecewise_constructE,@object
	.size		_ZN40_INTERNAL_99be63c4_4_k_cu_91a4d9ca_291444cuda3std3__419piecewise_constructE,(_ZN40_INTERNAL_99be63c4_4_k_cu_91a4d9ca_291444cuda3std3__45__cpo4cendE - _ZN40_INTERNAL_99be63c4_4_k_cu_91a4d9ca_291444cuda3std3__419piecewise_constructE)
_ZN40_INTERNAL_99be63c4_4_k_cu_91a4d9ca_291444cuda3std3__419piecewise_constructE:
	.zero		1
	.type		_ZN40_INTERNAL_99be63c4_4_k_cu_91a4d9ca_291444cuda3std3__45__cpo4cendE,@object
	.size		_ZN40_INTERNAL_99be63c4_4_k_cu_91a4d9ca_291444cuda3std3__45__cpo4cendE,(_ZN40_INTERNAL_99be63c4_4_k_cu_91a4d9ca_291444cuda3std6ranges3__45__cpo4swapE - _ZN40_INTERNAL_99be63c4_4_k_cu_91a4d9ca_291444cuda3std3__45__cpo4cendE)
_ZN40_INTERNAL_99be63c4_4_k_cu_91a4d9ca_291444cuda3std3__45__cpo4cendE:
	.zero		1
	.type		_ZN40_INTERNAL_99be63c4_4_k_cu_91a4d9ca_291444cuda3std6ranges3__45__cpo4swapE,@object
	.size		_ZN40_INTERNAL_99be63c4_4_k_cu_91a4d9ca_291444cuda3std6ranges3__45__cpo4swapE,(.L_8 - _ZN40_INTERNAL_99be63c4_4_k_cu_91a4d9ca_291444cuda3std6ranges3__45__cpo4swapE)
_ZN40_INTERNAL_99be63c4_4_k_cu_91a4d9ca_291444cuda3std6ranges3__45__cpo4swapE:
	.zero		1
.L_8:


//--------------------- .nv.constant0._ZN7cutlass13device_kernelINS_4gemm6kernel13GemmUniversalIN4cute5tupleIJiiiiEEENS1_10collective13CollectiveMmaINS1_34MainloopSm90TmaGmmaWarpSpecializedILi11ENS5_IJNS4_1CILi1EEESB_SB_EEENS1_32KernelTmaWarpSpecializedPingpongEEENS5_IJNSA_ILi64EEENSA_ILi256EEESF_EEEaNS5_IJlSB_lEEEaSI_NS4_8TiledMMAINS4_8MMA_AtomIJNS4_4SM904GMMA27MMA_64x256x32_S32S8S8_SS_TNEEEENS4_6LayoutISC_NS5_IJNSA_ILi0EEESQ_SQ_EEEEENS5_IJNS4_10UnderscoreEST_ST_EEEEENS4_13SM90_TMA_LOADENS4_14ComposedLayoutINS4_7SwizzleILi2ELi4ELi3EEENS4_18smem_ptr_flag_bitsILi8EEENSP_INS5_IJNSA_ILi8EEESF_EEENS5_IJSF_SB_EEEEEEEvNS4_8identityESW_S16_vS17_EENS_8epilogue10collective6detail29Sm90TmaWarpSpecializedAdapterINS1A_15DefaultEpilogueIaSI_SI_NS19_6thread17LinearCombinationIaLi1EiiLNS1E_9ScaleType4KindE0ELNS_15FloatRoundStyleE2EaEENS1_15EpilogueDefaultEEEEEvvEEEEvNT_6ParamsE --------------------------
	.section	.nv.constant0._ZN7cutlass13device_kernelINS_4gemm6kernel13GemmUniversalIN4cute5tupleIJiiiiEEENS1_10collective13CollectiveMmaINS1_34MainloopSm90TmaGmmaWarpSpecializedILi11ENS5_IJNS4_1CILi1EEESB_SB_EEENS1_32KernelTmaWarpSpecializedPingpongEEENS5_IJNSA_ILi64EEENSA_ILi256EEESF_EEEaNS5_IJlSB_lEEEaSI_NS4_8TiledMMAINS4_8MMA_AtomIJNS4_4SM904GMMA27MMA_64x256x32_S32S8S8_SS_TNEEEENS4_6LayoutISC_NS5_IJNSA_ILi0EEESQ_SQ_EEEEENS5_IJNS4_10UnderscoreEST_ST_EEEEENS4_13SM90_TMA_LOADENS4_14ComposedLayoutINS4_7SwizzleILi2ELi4ELi3EEENS4_18smem_ptr_flag_bitsILi8EEENSP_INS5_IJNSA_ILi8EEESF_EEENS5_IJSF_SB_EEEEEEEvNS4_8identityESW_S16_vS17_EENS_8epilogue10collective6detail29Sm90TmaWarpSpecializedAdapterINS1A_15DefaultEpilogueIaSI_SI_NS19_6thread17LinearCombinationIaLi1EiiLNS1E_9ScaleType4KindE0ELNS_15FloatRoundStyleE2EaEENS1_15EpilogueDefaultEEEEEvvEEEEvNT_6ParamsE,"a",@progbits
	.sectionflags	@""
	.align	4
.nv.constant0._ZN7cutlass13device_kernelINS_4gemm6kernel13GemmUniversalIN4cute5tupleIJiiiiEEENS1_10collective13CollectiveMmaINS1_34MainloopSm90TmaGmmaWarpSpecializedILi11ENS5_IJNS4_1CILi1EEESB_SB_EEENS1_32KernelTmaWarpSpecializedPingpongEEENS5_IJNSA_ILi64EEENSA_ILi256EEESF_EEEaNS5_IJlSB_lEEEaSI_NS4_8TiledMMAINS4_8MMA_AtomIJNS4_4SM904GMMA27MMA_64x256x32_S32S8S8_SS_TNEEEENS4_6LayoutISC_NS5_IJNSA_ILi0EEESQ_SQ_EEEEENS5_IJNS4_10UnderscoreEST_ST_EEEEENS4_13SM90_TMA_LOADENS4_14ComposedLayoutINS4_7SwizzleILi2ELi4ELi3EEENS4_18smem_ptr_flag_bitsILi8EEENSP_INS5_IJNSA_ILi8EEESF_EEENS5_IJSF_SB_EEEEEEEvNS4_8identityESW_S16_vS17_EENS_8epilogue10collective6detail29Sm90TmaWarpSpecializedAdapterINS1A_15DefaultEpilogueIaSI_SI_NS19_6thread17LinearCombinationIaLi1EiiLNS1E_9ScaleType4KindE0ELNS_15FloatRoundStyleE2EaEENS1_15EpilogueDefaultEEEEEvvEEEEvNT_6ParamsE:
	.zero		1664


//--------------------- SYMBOLS --------------------------

	.type		.nv.reservedSmem.offset0,@object
	.size		.nv.reservedSmem.offset0,0x4
	.type		__assertfail,@function
